	.target	sm_90a

	.elftype	@"ET_EXEC"


//--------------------- .note.nv.tkinfo           --------------------------
	.section	.note.nv.tkinfo,"",@"SHT_NOTE"
	.sectionflags	@"SHF_NOTE_NV_TKINFO"
	.tkinfo
        /*0018*/ 	.word	0x00000002
        /*0030*/ 	.string	""
        /*0030*/ 	.string	"ptxas"
        /*0030*/ 	.string	"Cuda compilation tools, release 13.0, V13.0.88"
        /*0030*/ 	.string	"Build cuda_13.0.r13.0/compiler.36424714_0"
        /*0030*/ 	.string	"-v  -suppress-debug-info  -lineinfo  -arch sm_90a "



//--------------------- .note.nv.cuinfo           --------------------------
	.section	.note.nv.cuinfo,"",@"SHT_NOTE"
	.sectionflags	@"SHF_NOTE_NV_CUINFO"
        /*0018*/ 	.short	0x0002
        /*001a*/ 	.short	0x005a
        /*001c*/ 	.short	0x0082
	.zero		2


//--------------------- .nv.info                  --------------------------
	.section	.nv.info,"",@"SHT_CUDA_INFO"
	.align	4


	//----- nvinfo : EIATTR_REGCOUNT
	.align		4
        /*0000*/ 	.byte	0x04, 0x2f
        /*0002*/ 	.short	(.L_1 - .L_0)
	.align		4
.L_0:
        /*0004*/ 	.word	index@(gluon_wgmma)
        /*0008*/ 	.word	0x0000005a


	//----- nvinfo : EIATTR_FRAME_SIZE
	.align		4
.L_1:
        /*000c*/ 	.byte	0x04, 0x11
        /*000e*/ 	.short	(.L_3 - .L_2)
	.align		4
.L_2:
        /*0010*/ 	.word	index@(gluon_wgmma)
        /*0014*/ 	.word	0x00000000


	//----- nvinfo : EIATTR_MIN_STACK_SIZE
	.align		4
.L_3:
        /*0018*/ 	.byte	0x04, 0x12
        /*001a*/ 	.short	(.L_5 - .L_4)
	.align		4
.L_4:
        /*001c*/ 	.word	index@(gluon_wgmma)
        /*0020*/ 	.word	0x00000000
.L_5:


//--------------------- .nv.compat                --------------------------
	.section	.nv.compat,"",@"SHT_CUDA_COMPAT_INFO"
	.align	4
        /*0000*/ 	.byte	0x02, 0x09, 0x01, 0x00, 0x02, 0x02, 0x04, 0x00, 0x02, 0x05, 0x05, 0x00, 0x03, 0x07, 0x01, 0x01
        /*0010*/ 	.byte	0x02, 0x03, 0x03, 0x00, 0x02, 0x06, 0x01, 0x00, 0x04, 0x0b, 0x08, 0x00, 0x00, 0x00, 0x00, 0x00
        /*0020*/ 	.byte	0x00, 0x00, 0x00, 0x00


//--------------------- .nv.info.gluon_wgmma      --------------------------
	.section	.nv.info.gluon_wgmma,"",@"SHT_CUDA_INFO"
	.sectionflags	@""
	.align	4


	//----- nvinfo : EIATTR_CUDA_API_VERSION
	.align		4
        /*0000*/ 	.byte	0x04, 0x37
        /*0002*/ 	.short	(.L_7 - .L_6)
.L_6:
        /*0004*/ 	.word	0x00000082


	//----- nvinfo : EIATTR_KPARAM_INFO
	.align		4
.L_7:
        /*0008*/ 	.byte	0x04, 0x17
        /*000a*/ 	.short	(.L_9 - .L_8)
.L_8:
        /*000c*/ 	.word	0x00000000
        /*0010*/ 	.short	0x000a
        /*0012*/ 	.short	0x0048
        /*0014*/ 	.byte	0x00, 0xf4, 0x21, 0x00


	//----- nvinfo : EIATTR_KPARAM_INFO
	.align		4
.L_9:
        /*0018*/ 	.byte	0x04, 0x17
        /*001a*/ 	.short	(.L_11 - .L_10)
.L_10:
        /*001c*/ 	.word	0x00000000
        /*0020*/ 	.short	0x0009
        /*0022*/ 	.short	0x0040
        /*0024*/ 	.byte	0x00, 0xf4, 0x21, 0x00


	//----- nvinfo : EIATTR_KPARAM_INFO
	.align		4
.L_11:
        /*0028*/ 	.byte	0x04, 0x17
        /*002a*/ 	.short	(.L_13 - .L_12)
.L_12:
        /*002c*/ 	.word	0x00000000
        /*0030*/ 	.short	0x0008
        /*0032*/ 	.short	0x0038
        /*0034*/ 	.byte	0x00, 0xf0, 0x21, 0x00


	//----- nvinfo : EIATTR_KPARAM_INFO
	.align		4
.L_13:
        /*0038*/ 	.byte	0x04, 0x17
        /*003a*/ 	.short	(.L_15 - .L_14)
.L_14:
        /*003c*/ 	.word	0x00000000
        /*0040*/ 	.short	0x0007
        /*0042*/ 	.short	0x0030
        /*0044*/ 	.byte	0x00, 0xf0, 0x21, 0x00


	//----- nvinfo : EIATTR_KPARAM_INFO
	.align		4
.L_15:
        /*0048*/ 	.byte	0x04, 0x17
        /*004a*/ 	.short	(.L_17 - .L_16)
.L_16:
        /*004c*/ 	.word	0x00000000
        /*0050*/ 	.short	0x0006
        /*0052*/ 	.short	0x0028
        /*0054*/ 	.byte	0x00, 0xf0, 0x21, 0x00


	//----- nvinfo : EIATTR_KPARAM_INFO
	.align		4
.L_17:
        /*0058*/ 	.byte	0x04, 0x17
        /*005a*/ 	.short	(.L_19 - .L_18)
.L_18:
        /*005c*/ 	.word	0x00000000
        /*0060*/ 	.short	0x0005
        /*0062*/ 	.short	0x0020
        /*0064*/ 	.byte	0x00, 0xf0, 0x11, 0x00


	//----- nvinfo : EIATTR_KPARAM_INFO
	.align		4
.L_19:
        /*0068*/ 	.byte	0x04, 0x17
        /*006a*/ 	.short	(.L_21 - .L_20)
.L_20:
        /*006c*/ 	.word	0x00000000
        /*0070*/ 	.short	0x0004
        /*0072*/ 	.short	0x001c
        /*0074*/ 	.byte	0x00, 0xf0, 0x11, 0x00


	//----- nvinfo : EIATTR_KPARAM_INFO
	.align		4
.L_21:
        /*0078*/ 	.byte	0x04, 0x17
        /*007a*/ 	.short	(.L_23 - .L_22)
.L_22:
        /*007c*/ 	.word	0x00000000
        /*0080*/ 	.short	0x0003
        /*0082*/ 	.short	0x0018
        /*0084*/ 	.byte	0x00, 0xf0, 0x11, 0x00


	//----- nvinfo : EIATTR_KPARAM_INFO
	.align		4
.L_23:
        /*0088*/ 	.byte	0x04, 0x17
        /*008a*/ 	.short	(.L_25 - .L_24)
.L_24:
        /*008c*/ 	.word	0x00000000
        /*0090*/ 	.short	0x0002
        /*0092*/ 	.short	0x0010
        /*0094*/ 	.byte	0x00, 0xf4, 0x21, 0x00


	//----- nvinfo : EIATTR_KPARAM_INFO
	.align		4
.L_25:
        /*0098*/ 	.byte	0x04, 0x17
        /*009a*/ 	.short	(.L_27 - .L_26)
.L_26:
        /*009c*/ 	.word	0x00000000
        /*00a0*/ 	.short	0x0001
        /*00a2*/ 	.short	0x0008
        /*00a4*/ 	.byte	0x00, 0xf4, 0x21, 0x00


	//----- nvinfo : EIATTR_KPARAM_INFO
	.align		4
.L_27:
        /*00a8*/ 	.byte	0x04, 0x17
        /*00aa*/ 	.short	(.L_29 - .L_28)
.L_28:
        /*00ac*/ 	.word	0x00000000
        /*00b0*/ 	.short	0x0000
        /*00b2*/ 	.short	0x0000
        /*00b4*/ 	.byte	0x00, 0xf4, 0x21, 0x00


	//----- nvinfo : EIATTR_SPARSE_MMA_MASK
	.align		4
.L_29:
        /*00b8*/ 	.byte	0x03, 0x50
        /*00ba*/ 	.short	0x0000


	//----- nvinfo : EIATTR_MAXREG_COUNT
	.align		4
        /*00bc*/ 	.byte	0x03, 0x1b
        /*00be*/ 	.short	0x00ff


	//----- nvinfo : EIATTR_NUM_BARRIERS
	.align		4
        /*00c0*/ 	.byte	0x02, 0x4c
        /*00c2*/ 	.byte	0x01
	.zero		1


	//----- nvinfo : EIATTR_MERCURY_ISA_VERSION
	.align		4
        /*00c4*/ 	.byte	0x03, 0x5f
        /*00c6*/ 	.short	0x0101


	//----- nvinfo : EIATTR_INT_WARP_WIDE_INSTR_OFFSETS
	.align		4
        /*00c8*/ 	.byte	0x04, 0x31
        /*00ca*/ 	.short	(.L_31 - .L_30)


	//   ....[0]....
.L_30:
        /*00cc*/ 	.word	0x00001420


	//   ....[1]....
        /*00d0*/ 	.word	0x00001440


	//   ....[2]....
        /*00d4*/ 	.word	0x000014f0


	//   ....[3]....
        /*00d8*/ 	.word	0x00001880


	//   ....[4]....
        /*00dc*/ 	.word	0x00001890


	//   ....[5]....
        /*00e0*/ 	.word	0x00001900


	//   ....[6]....
        /*00e4*/ 	.word	0x00001910


	//   ....[7]....
        /*00e8*/ 	.word	0x00001e30


	//   ....[8]....
        /*00ec*/ 	.word	0x00001e50


	//----- nvinfo : EIATTR_COOP_GROUP_MASK_REGIDS
	.align		4
.L_31:
        /*00f0*/ 	.byte	0x04, 0x29
        /*00f2*/ 	.short	(.L_33 - .L_32)


	//   ....[0]....
.L_32:
        /*00f4*/ 	.word	0xffffffff


	//   ....[1]....
        /*00f8*/ 	.word	0xffffffff


	//   ....[2]....
        /*00fc*/ 	.word	0xffffffff


	//----- nvinfo : EIATTR_COOP_GROUP_INSTR_OFFSETS
	.align		4
.L_33:
        /*0100*/ 	.byte	0x04, 0x28
        /*0102*/ 	.short	(.L_35 - .L_34)


	//   ....[0]....
.L_34:
        /*0104*/ 	.word	0x00000150


	//   ....[1]....
        /*0108*/ 	.word	0x00000720


	//   ....[2]....
        /*010c*/ 	.word	0x00000cd0


	//----- nvinfo : EIATTR_MBARRIER_INSTR_OFFSETS
	.align		4
.L_35:
        /*0110*/ 	.byte	0x04, 0x39
        /*0112*/ 	.short	(.L_37 - .L_36)


	//   ....[0]....
.L_36:
        /*0114*/ 	.word	0x00001570
        /*0118*/ 	.word	0x000000ff
        /*011c*/ 	.word	0x0000c000
        /*0120*/ 	.short	0x0100
        /*0122*/ 	.byte	0x14
	.zero		1


	//   ....[1]....
        /*0124*/ 	.word	0x00001590
        /*0128*/ 	.word	0x000000ff
        /*012c*/ 	.word	0x0000c008
        /*0130*/ 	.short	0x0100
        /*0132*/ 	.byte	0x14
	.zero		1


	//   ....[2]....
        /*0134*/ 	.word	0x000019c0
        /*0138*/ 	.word	0x000000ff
        /*013c*/ 	.word	0x0000c000
        /*0140*/ 	.short	0x010a
        /*0142*/ 	.byte	0x12
	.zero		1


	//   ....[3]....
        /*0144*/ 	.word	0x00001d90
        /*0148*/ 	.word	0x000000ff
        /*014c*/ 	.word	0x0000c000
        /*0150*/ 	.short	0x0108
        /*0152*/ 	.byte	0x14
	.zero		1


	//   ....[4]....
        /*0154*/ 	.word	0x00001ef0
        /*0158*/ 	.word	0x000000ff
        /*015c*/ 	.word	0x0000c008
        /*0160*/ 	.short	0x0108
        /*0162*/ 	.byte	0x14
	.zero		1


	//   ....[5]....
        /*0164*/ 	.word	0x00002120
        /*0168*/ 	.word	0x000000ff
        /*016c*/ 	.word	0x0000c000
        /*0170*/ 	.short	0x010a
        /*0172*/ 	.byte	0x12
	.zero		1


	//----- nvinfo : EIATTR_NUM_MBARRIERS
	.align		4
.L_37:
        /*0174*/ 	.byte	0x03, 0x38
        /*0176*/ 	.short	0x0002


	//----- nvinfo : EIATTR_EXIT_INSTR_OFFSETS
	.align		4
        /*0178*/ 	.byte	0x04, 0x1c
        /*017a*/ 	.short	(.L_39 - .L_38)


	//   ....[0]....
.L_38:
        /*017c*/ 	.word	0x00002110


	//----- nvinfo : EIATTR_REQNTID
	.align		4
.L_39:
        /*0180*/ 	.byte	0x04, 0x10
        /*0182*/ 	.short	(.L_41 - .L_40)
.L_40:
        /*0184*/ 	.word	0x00000080
        /*0188*/ 	.word	0x00000001
        /*018c*/ 	.word	0x00000001


	//----- nvinfo : EIATTR_CRS_STACK_SIZE
	.align		4
.L_41:
        /*0190*/ 	.byte	0x04, 0x1e
        /*0192*/ 	.short	(.L_43 - .L_42)
.L_42:
        /*0194*/ 	.word	0x00000000


	//----- nvinfo : EIATTR_CBANK_PARAM_SIZE
	.align		4
.L_43:
        /*0198*/ 	.byte	0x03, 0x19
        /*019a*/ 	.short	0x0050


	//----- nvinfo : EIATTR_PARAM_CBANK
	.align		4
        /*019c*/ 	.byte	0x04, 0x0a
        /*019e*/ 	.short	(.L_45 - .L_44)
	.align		4
.L_44:
        /*01a0*/ 	.word	index@(.nv.constant0.gluon_wgmma)
        /*01a4*/ 	.short	0x0210
        /*01a6*/ 	.short	0x0050


	//----- nvinfo : EIATTR_SW_WAR
	.align		4
.L_45:
        /*01a8*/ 	.byte	0x04, 0x36
        /*01aa*/ 	.short	(.L_47 - .L_46)
.L_46:
        /*01ac*/ 	.word	0x00000008
.L_47:


//--------------------- .nv.callgraph             --------------------------
	.section	.nv.callgraph,"",@"SHT_CUDA_CALLGRAPH"
	.align	4
	.sectionentsize	8
	.align		4
        /*0000*/ 	.word	0x00000000
	.align		4
        /*0004*/ 	.word	0xffffffff
	.align		4
        /*0008*/ 	.word	0x00000000
	.align		4
        /*000c*/ 	.word	0xfffffffe
	.align		4
        /*0010*/ 	.word	0x00000000
	.align		4
        /*0014*/ 	.word	0xfffffffd
	.align		4
        /*0018*/ 	.word	0x00000000
	.align		4
        /*001c*/ 	.word	0xfffffffc


//--------------------- .text.gluon_wgmma         --------------------------
	.section	.text.gluon_wgmma,"ax",@progbits
	.align	128
        .global         gluon_wgmma
        .type           gluon_wgmma,@function
        .size           gluon_wgmma,(.L_x_52 - gluon_wgmma)
        .other          gluon_wgmma,@"STO_CUDA_ENTRY STV_DEFAULT"
gluon_wgmma:
.text.gluon_wgmma:
[----:B------:R-:W-:Y:S01]  /*0000*/  LDC R1, c[0x0][0x28] ;  /* 0x00000a00ff017b82 */ /* 0x000fe20000000800 */
[----:B------:R-:W1:Y:S07]  /*0010*/  S2R R0, SR_TID.X ;  /* 0x0000000000007919 */ /* 0x000e6e0000002100 */
[----:B------:R-:W2:Y:S01]  /*0020*/  S2UR UR4, SR_CgaCtaId ;  /* 0x00000000000479c3 */ /* 0x000ea20000008800 */
[----:B------:R-:W-:Y:S01]  /*0030*/  UMOV UR20, 0x400 ;  /* 0x0000040000147882 */ /* 0x000fe20000000000 */
[----:B------:R-:W-:Y:S01]  /*0040*/  ULDC UR6, c[0x0][0xc] ;  /* 0x0000030000067ab9 */ /* 0x000fe20000000800 */
[----:B------:R-:W-:Y:S01]  /*0050*/  ULDC.64 UR32, c[0x0][0x250] ;  /* 0x0000940000207ab9 */ /* 0x000fe20000000a00 */
[----:B------:R-:W-:Y:S04]  /*0060*/  BSSY B0, `(.L_x_0) ;  /* 0x000001f000007945 */ /* 0x000fe80003800000 */
[----:B------:R-:W3:Y:S08]  /*0070*/  LDC R3, c[0x0][0x228] ;  /* 0x00008a00ff037b82 */ /* 0x000ef00000000800 */
[----:B------:R-:W4:Y:S08]  /*0080*/  LDC R10, c[0x0][0x230] ;  /* 0x00008c00ff0a7b82 */ /* 0x000f300000000800 */
[----:B------:R-:W-:Y:S01]  /*0090*/  S2UR UR23, SR_CTAID.Y ;  /* 0x00000000001779c3 */ /* 0x000fe20000002600 */
[----:B--2---:R-:W-:-:S03]  /*00a0*/  ULEA UR20, UR4, UR20, 0x18 ;  /* 0x0000001404147291 */ /* 0x004fc6000f8ec03f */
[----:B------:R-:W-:Y:S01]  /*00b0*/  ULDC UR4, c[0x0][0x10] ;  /* 0x0000040000047ab9 */ /* 0x000fe20000000800 */
[----:B-1----:R-:W-:-:S03]  /*00c0*/  LOP3.LUT R2, R0, 0x7f, RZ, 0xc0, !PT ;  /* 0x0000007f00027812 */ /* 0x002fc600078ec0ff */
[----:B------:R-:W1:Y:S01]  /*00d0*/  S2UR UR5, SR_CTAID.Z ;  /* 0x00000000000579c3 */ /* 0x000e620000002700 */
[----:B---3--:R-:W-:Y:S01]  /*00e0*/  VIADD R3, R3, 0xffffffff ;  /* 0xffffffff03037836 */ /* 0x008fe20000000000 */
[C---:B------:R-:W-:Y:S02]  /*00f0*/  ISETP.GE.U32.AND P0, PT, R2.reuse, 0x20, PT ;  /* 0x000000200200780c */ /* 0x040fe40003f06070 */
[C---:B------:R-:W-:Y:S02]  /*0100*/  ISETP.NE.U32.AND P2, PT, R2.reuse, RZ, PT ;  /* 0x000000ff0200720c */ /* 0x040fe40003f45070 */
[----:B------:R-:W-:Y:S02]  /*0110*/  LEA R11, R2, UR20, 0x2 ;  /* 0x00000014020b7c11 */ /* 0x000fe4000f8e10ff */
[----:B------:R-:W2:Y:S01]  /*0120*/  S2UR UR34, SR_CTAID.X ;  /* 0x00000000002279c3 */ /* 0x000ea20000002500 */
[----:B----4-:R-:W-:-:S06]  /*0130*/  VIADD R12, R10, 0xffffffff ;  /* 0xffffffff0a0c7836 */ /* 0x010fcc0000000000 */
[----:B------:R3:W-:Y:S01]  /*0140*/  @!P0 STS [R11], RZ ;  /* 0x000000ff0b008388 */ /* 0x0007e20000000800 */
[----:B------:R-:W-:-:S03]  /*0150*/  NOP ;  /* 0x0000000000007918 */ /* 0x000fc60000000000 */
[----:B------:R3:W-:Y:S01]  /*0160*/  @!P2 STS [UR20+0x24], R3 ;  /* 0x00002403ff00a988 */ /* 0x0007e20008000814 */
[----:B-1----:R-:W-:-:S03]  /*0170*/  UIMAD UR4, UR5, UR4, UR23 ;  /* 0x00000004050472a4 */ /* 0x002fc6000f8e0217 */
[----:B------:R3:W-:Y:S01]  /*0180*/  @!P2 STS [UR20+0x20], R12 ;  /* 0x0000200cff00a988 */ /* 0x0007e20008000814 */
[----:B--2---:R-:W-:-:S04]  /*0190*/  UIMAD UR4, UR4, UR6, UR34 ;  /* 0x00000006040472a4 */ /* 0x004fc8000f8e0222 */
[----:B------:R-:W-:-:S03]  /*01a0*/  UIMAD UR5, UR4, 0x180, URZ ;  /* 0x00000180040578a4 */ /* 0x000fc6000f8e023f */
[----:B------:R-:W-:Y:S01]  /*01b0*/  UMOV UR4, URZ ;  /* 0x0000003f00047c82 */ /* 0x000fe20008000000 */
[----:B------:R-:W-:-:S04]  /*01c0*/  UIADD3 UR28, UP0, UR5, UR32, URZ ;  /* 0x00000020051c7290 */ /* 0x000fc8000ff1e03f */
[----:B------:R-:W-:Y:S01]  /*01d0*/  ULEA.HI.X.SX32 UR29, UR5, UR33, 0x1, UP0 ;  /* 0x00000021051d7291 */ /* 0x000fe200080f0e3f */
[----:B---3--:R-:W-:Y:S11]  /*01e0*/  @P2 BRA `(.L_x_1) ;  /* 0x0000000000182947 */ /* 0x008ff60003800000 */
[----:B------:R-:W1:Y:S01]  /*01f0*/  LDS R4, [UR20+0x8] ;  /* 0x00000814ff047984 */ /* 0x000e620008000800 */
[----:B------:R-:W2:Y:S01]  /*0200*/  LDC.64 R6, c[0x0][0x210] ;  /* 0x00008400ff067b82 */ /* 0x000ea20000000a00 */
[----:B------:R-:W-:Y:S02]  /*0210*/  IMAD.MOV.U32 R5, RZ, RZ, 0x70 ;  /* 0x00000070ff057424 */ /* 0x000fe400078e00ff */
[----:B--2---:R2:W-:Y:S03]  /*0220*/  STS.64 [UR20], R6 ;  /* 0x00000006ff007988 */ /* 0x0045e60008000a14 */
[----:B-1----:R-:W-:-:S05]  /*0230*/  LOP3.LUT R4, R4, 0x10, R5, 0xd8, !PT ;  /* 0x0000001004047812 */ /* 0x002fca00078ed805 */
[----:B------:R2:W-:Y:S02]  /*0240*/  STS [UR20+0x8], R4 ;  /* 0x00000804ff007988 */ /* 0x0005e40008000814 */
.L_x_1:
[----:B------:R-:W-:Y:S05]  /*0250*/  BSYNC B0 ;  /* 0x0000000000007941 */ /* 0x000fea0003800000 */
.L_x_0:
[----:B------:R-:W-:Y:S04]  /*0260*/  BSSY B0, `(.L_x_2) ;  /* 0x000000a000007945 */ /* 0x000fe80003800000 */
[----:B------:R-:W-:Y:S05]  /*0270*/  @P2 BRA `(.L_x_3) ;  /* 0x0000000000202947 */ /* 0x000fea0003800000 */
[----:B--2---:R-:W1:Y:S01]  /*0280*/  LDS R4, [UR20+0x34] ;  /* 0x00003414ff047984 */ /* 0x004e620008000800 */
[----:B------:R-:W-:Y:S02]  /*0290*/  IMAD.MOV.U32 R5, RZ, RZ, 0x3f000000 ;  /* 0x3f000000ff057424 */ /* 0x000fe400078e00ff */
[----:B------:R-:W-:Y:S01]  /*02a0*/  @!P2 IMAD.MOV.U32 R6, RZ, RZ, 0x7f ;  /* 0x0000007fff06a424 */ /* 0x000fe200078e00ff */
[----:B------:R-:W2:Y:S02]  /*02b0*/  @!P2 LDS R7, [UR20+0x38] ;  /* 0x00003814ff07a984 */ /* 0x000ea40008000800 */
[----:B-1----:R-:W-:Y:S02]  /*02c0*/  LOP3.LUT R4, R4, 0xff000000, R5, 0xb8, !PT ;  /* 0xff00000004047812 */ /* 0x002fe400078eb805 */
[----:B--2---:R-:W-:-:S03]  /*02d0*/  @!P2 LOP3.LUT R5, R7, 0xff, R6, 0xb8, !PT ;  /* 0x000000ff0705a812 */ /* 0x004fc600078eb806 */
[----:B------:R1:W-:Y:S04]  /*02e0*/  STS [UR20+0x34], R4 ;  /* 0x00003404ff007988 */ /* 0x0003e80008000814 */
[----:B------:R1:W-:Y:S02]  /*02f0*/  @!P2 STS [UR20+0x38], R5 ;  /* 0x00003805ff00a988 */ /* 0x0003e40008000814 */
.L_x_3:
[----:B------:R-:W-:Y:S05]  /*0300*/  BSYNC B0 ;  /* 0x0000000000007941 */ /* 0x000fea0003800000 */
.L_x_2:
[----:B------:R-:W-:Y:S04]  /*0310*/  BSSY B0, `(.L_x_4) ;  /* 0x000000e000007945 */ /* 0x000fe80003800000 */
[----:B------:R-:W-:Y:S05]  /*0320*/  @P2 BRA `(.L_x_5) ;  /* 0x0000000000302947 */ /* 0x000fea0003800000 */
[----:B-1----:R-:W1:Y:S01]  /*0330*/  LDS R5, [UR20+0x34] ;  /* 0x00003414ff057984 */ /* 0x002e620008000800 */
[----:B--2---:R-:W2:Y:S03]  /*0340*/  LDC.64 R6, c[0x0][0x238] ;  /* 0x00008e00ff067b82 */ /* 0x004ea60000000a00 */
[----:B------:R-:W3:Y:S01]  /*0350*/  LDS R4, [UR20+0x1c] ;  /* 0x00001c14ff047984 */ /* 0x000ee20008000800 */
[C---:B--2---:R-:W-:Y:S01]  /*0360*/  SHF.L.U64.HI R7, R6.reuse, 0x1, R7 ;  /* 0x0000000106077819 */ /* 0x044fe20000010207 */
[----:B------:R-:W-:-:S03]  /*0370*/  IMAD.SHL.U32 R6, R6, 0x2, RZ ;  /* 0x0000000206067824 */ /* 0x000fc600078e00ff */
[--C-:B------:R-:W-:Y:S02]  /*0380*/  SHF.R.U32.HI R9, RZ, 0x4, R7.reuse ;  /* 0x00000004ff097819 */ /* 0x100fe40000011607 */
[----:B------:R-:W-:-:S05]  /*0390*/  SHF.R.U64 R6, R6, 0x4, R7 ;  /* 0x0000000406067819 */ /* 0x000fca0000001207 */
[----:B------:R4:W-:Y:S01]  /*03a0*/  STS [UR20+0xc], R6 ;  /* 0x00000c06ff007988 */ /* 0x0009e20008000814 */
[----:B-1----:R-:W-:Y:S02]  /*03b0*/  LOP3.LUT R5, R5, 0x7, RZ, 0xb8, !PT ;  /* 0x0000000705057812 */ /* 0x002fe400078eb8ff */
[----:B---3--:R-:W-:-:S03]  /*03c0*/  LOP3.LUT R4, R4, 0xf, R9, 0xb8, !PT ;  /* 0x0000000f04047812 */ /* 0x008fc600078eb809 */
[----:B------:R4:W-:Y:S04]  /*03d0*/  STS [UR20+0x34], R5 ;  /* 0x00003405ff007988 */ /* 0x0009e80008000814 */
[----:B------:R4:W-:Y:S02]  /*03e0*/  STS [UR20+0x1c], R4 ;  /* 0x00001c04ff007988 */ /* 0x0009e40008000814 */
.L_x_5:
[----:B------:R-:W-:Y:S05]  /*03f0*/  BSYNC B0 ;  /* 0x0000000000007941 */ /* 0x000fea0003800000 */
.L_x_4:
[----:B------:R-:W-:Y:S04]  /*0400*/  BSSY B1, `(.L_x_6) ;  /* 0x000001a000017945 */ /* 0x000fe80003800000 */
[----:B------:R-:W-:Y:S04]  /*0410*/  BSSY B0, `(.L_x_7) ;  /* 0x0000015000007945 */ /* 0x000fe80003800000 */
[----:B------:R-:W-:Y:S05]  /*0420*/  @P2 BRA `(.L_x_8) ;  /* 0x0000000000202947 */ /* 0x000fea0003800000 */
[----:B-12-4-:R-:W1:Y:S02]  /*0430*/  LDS R4, [UR20+0x34] ;  /* 0x00003414ff047984 */ /* 0x016e640008000800 */
[----:B-1----:R-:W-:-:S05]  /*0440*/  LOP3.LUT R4, R4, 0x38, RZ, 0xb8, !PT ;  /* 0x0000003804047812 */ /* 0x002fca00078eb8ff */
[----:B------:R1:W-:Y:S01]  /*0450*/  STS [UR20+0x34], R4 ;  /* 0x00003404ff007988 */ /* 0x0003e20008000814 */
[----:B------:R-:W-:Y:S05]  /*0460*/  @P2 BRA `(.L_x_9) ;  /* 0x0000000000202947 */ /* 0x000fea0003800000 */
[----:B-1----:R-:W1:Y:S01]  /*0470*/  LDS R4, [UR20+0x8] ;  /* 0x00000814ff047984 */ /* 0x002e620008000800 */
[----:B------:R-:W-:-:S05]  /*0480*/  IMAD.MOV.U32 R5, RZ, RZ, 0x780 ;  /* 0x00000780ff057424 */ /* 0x000fca00078e00ff */
[----:B-1----:R-:W-:-:S05]  /*0490*/  LOP3.LUT R4, R4, 0x300, R5, 0xd8, !PT ;  /* 0x0000030004047812 */ /* 0x002fca00078ed805 */
[----:B------:R3:W-:Y:S02]  /*04a0*/  STS [UR20+0x8], R4 ;  /* 0x00000804ff007988 */ /* 0x0007e40008000814 */
.L_x_8:
[----:B------:R-:W-:Y:S05]  /*04b0*/  @P2 BRA `(.L_x_10) ;  /* 0x0000000000282947 */ /* 0x000fea0003800000 */
[----:B-1234-:R-:W1:Y:S02]  /*04c0*/  LDS R4, [UR20+0x8] ;  /* 0x00000814ff047984 */ /* 0x01ee640008000800 */
[----:B-1----:R-:W-:-:S05]  /*04d0*/  LOP3.LUT R4, R4, 0x1800, RZ, 0xb8, !PT ;  /* 0x0000180004047812 */ /* 0x002fca00078eb8ff */
[----:B------:R2:W-:Y:S02]  /*04e0*/  STS [UR20+0x8], R4 ;  /* 0x00000804ff007988 */ /* 0x0005e40008000814 */
.L_x_9:
[----:B------:R-:W-:Y:S05]  /*04f0*/  @P2 BREAK B0 ;  /* 0x0000000000002942 */ /* 0x000fea0003800000 */
[----:B------:R-:W-:Y:S05]  /*0500*/  @P2 BRA `(.L_x_11) ;  /* 0x0000000000242947 */ /* 0x000fea0003800000 */
[----:B------:R-:W3:Y:S01]  /*0510*/  LDS R5, [UR20+0x8] ;  /* 0x00000814ff057984 */ /* 0x000ee20008000800 */
[----:B-12---:R-:W-:-:S05]  /*0520*/  IMAD.MOV.U32 R4, RZ, RZ, 0x6000 ;  /* 0x00006000ff047424 */ /* 0x006fca00078e00ff */
[----:B---3--:R-:W-:-:S04]  /*0530*/  LOP3.LUT R4, R5, 0x6000, R4, 0xd8, !PT ;  /* 0x0000600005047812 */ /* 0x008fc800078ed804 */
[----:B------:R-:W-:-:S05]  /*0540*/  LOP3.LUT R4, R4, 0x400000, RZ, 0xb8, !PT ;  /* 0x0040000004047812 */ /* 0x000fca00078eb8ff */
[----:B------:R5:W-:Y:S02]  /*0550*/  STS [UR20+0x8], R4 ;  /* 0x00000804ff007988 */ /* 0x000be40008000814 */
.L_x_10:
[----:B------:R-:W-:Y:S05]  /*0560*/  BSYNC B0 ;  /* 0x0000000000007941 */ /* 0x000fea0003800000 */
.L_x_7:
[----:B-12345:R-:W1:Y:S02]  /*0570*/  @!P2 LDS R4, [UR20+0x8] ;  /* 0x00000814ff04a984 */ /* 0x03ee640008000800 */
[----:B-1----:R-:W-:-:S05]  /*0580*/  @!P2 LOP3.LUT R4, R4, 0x8000, RZ, 0xb8, !PT ;  /* 0x000080000404a812 */ /* 0x002fca00078eb8ff */
[----:B------:R3:W-:Y:S02]  /*0590*/  @!P2 STS [UR20+0x8], R4 ;  /* 0x00000804ff00a988 */ /* 0x0007e40008000814 */
.L_x_11:
[----:B------:R-:W-:Y:S05]  /*05a0*/  BSYNC B1 ;  /* 0x0000000000017941 */ /* 0x000fea0003800000 */
.L_x_6:
[----:B------:R-:W-:Y:S05]  /*05b0*/  WARPSYNC.ALL ;  /* 0x0000000000007948 */ /* 0x000fea0003800000 */
[----:B------:R-:W4:Y:S02]  /*05c0*/  LDC R6, c[0x0][0x22c] ;  /* 0x00008b00ff067b82 */ /* 0x000f240000000800 */
[----:B----4-:R-:W-:Y:S01]  /*05d0*/  VIADD R6, R6, 0xffffffff ;  /* 0xffffffff06067836 */ /* 0x010fe20000000000 */
[----:B------:R-:W-:Y:S06]  /*05e0*/  @P0 BRA `(.L_x_12) ;  /* 0x0000000000280947 */ /* 0x000fec0003800000 */
[----:B-123--:R-:W1:Y:S01]  /*05f0*/  S2R R4, SR_LANEID ;  /* 0x0000000000047919 */ /* 0x00ee620000000000 */
[----:B------:R-:W-:Y:S05]  /*0600*/  WARPSYNC.ALL ;  /* 0x0000000000007948 */ /* 0x000fea0003800000 */
[----:B-1----:R-:W-:-:S05]  /*0610*/  IMAD.SHL.U32 R7, R4, 0x4, RZ ;  /* 0x0000000404077824 */ /* 0x002fca00078e00ff */
[----:B------:R-:W1:Y:S01]  /*0620*/  LDS R9, [R7+UR20] ;  /* 0x0000001407097984 */ /* 0x000e620008000800 */
[----:B------:R-:W-:-:S05]  /*0630*/  IADD3 R4, P1, R7, UR28, RZ ;  /* 0x0000001c07047c10 */ /* 0x000fca000ff3e0ff */
[----:B------:R-:W-:-:S05]  /*0640*/  IMAD.X R5, RZ, RZ, UR29, P1 ;  /* 0x0000001dff057e24 */ /* 0x000fca00088e06ff */
[----:B-1----:R4:W5:Y:S01]  /*0650*/  ATOMG.E.EXCH.STRONG.GPU PT, RZ, [R4], R9 ;  /* 0x0000000904ff73a8 */ /* 0x00296200041ee100 */
[----:B------:R-:W-:-:S04]  /*0660*/  DEPBAR {5,4,3,2,1,0} ;  /* 0x0000003f0000791a */ /* 0x000fc80000000000 */
[----:B------:R4:W-:Y:S01]  /*0670*/  UTMACCTL.IV [UR28] ;  /* 0x000000001c0079b9 */ /* 0x0009e20008000000 */
[----:B------:R-:W-:Y:S01]  /*0680*/  NOP ;  /* 0x0000000000007918 */ /* 0x000fe20000000000 */
.L_x_12:
[----:B------:R-:W-:Y:S05]  /*0690*/  @P0 BRA `(.L_x_13) ;  /* 0x00000000000c0947 */ /* 0x000fea0003800000 */
[----:B------:R0:W-:Y:S01]  /*06a0*/  UTMACMDFLUSH ;  /* 0x00000000000079b7 */ /* 0x0001e20000000000 */
[----:B------:R-:W-:Y:S05]  /*06b0*/  @P0 BRA `(.L_x_13) ;  /* 0x0000000000040947 */ /* 0x000fea0003800000 */
[----:B------:R-:W-:-:S04]  /*06c0*/  DEPBAR.LE SB0, 0x0 ;  /* 0x000080000000791a */ /* 0x000fc80000000000 */
.L_x_13:
[----:B------:R-:W-:Y:S05]  /*06d0*/  WARPSYNC.ALL ;  /* 0x0000000000007948 */ /* 0x000fea0003800000 */
[----:B-----5:R-:W-:Y:S06]  /*06e0*/  BAR.SYNC.DEFER_BLOCKING 0x0 ;  /* 0x0000000000007b1d */ /* 0x020fec0000010000 */
[----:B------:R-:W-:Y:S02]  /*06f0*/  BSSY B1, `(.L_x_14) ;  /* 0x000000b000017945 */ /* 0x000fe40003800000 */
[----:B------:R-:W-:Y:S06]  /*0700*/  BAR.SYNC.DEFER_BLOCKING 0x0 ;  /* 0x0000000000007b1d */ /* 0x000fec0000010000 */
[----:B------:R5:W-:Y:S01]  /*0710*/  @!P0 STS [R11], RZ ;  /* 0x000000ff0b008388 */ /* 0x000be20000000800 */
[----:B------:R-:W-:Y:S01]  /*0720*/  NOP ;  /* 0x0000000000007918 */ /* 0x000fe20000000000 */
[----:B------:R-:W-:Y:S05]  /*0730*/  @P2 BRA `(.L_x_15) ;  /* 0x0000000000182947 */ /* 0x000fea0003800000 */
[----:B-1234-:R-:W1:Y:S01]  /*0740*/  LDS R4, [UR20+0x8] ;  /* 0x00000814ff047984 */ /* 0x01ee620008000800 */
[----:B------:R-:W2:Y:S01]  /*0750*/  LDC.64 R8, c[0x0][0x218] ;  /* 0x00008600ff087b82 */ /* 0x000ea20000000a00 */
[----:B------:R-:W-:Y:S02]  /*0760*/  IMAD.MOV.U32 R5, RZ, RZ, 0x70 ;  /* 0x00000070ff057424 */ /* 0x000fe400078e00ff */
[----:B--2---:R2:W-:Y:S03]  /*0770*/  STS.64 [UR20], R8 ;  /* 0x00000008ff007988 */ /* 0x0045e60008000a14 */
[----:B-1----:R-:W-:-:S05]  /*0780*/  LOP3.LUT R4, R4, 0x10, R5, 0xd8, !PT ;  /* 0x0000001004047812 */ /* 0x002fca00078ed805 */
[----:B------:R2:W-:Y:S02]  /*0790*/  STS [UR20+0x8], R4 ;  /* 0x00000804ff007988 */ /* 0x0005e40008000814 */
.L_x_15:
[----:B----4-:R-:W-:Y:S05]  /*07a0*/  BSYNC B1 ;  /* 0x0000000000017941 */ /* 0x010fea0003800000 */
.L_x_14:
[----:B------:R-:W-:Y:S04]  /*07b0*/  BSSY B1, `(.L_x_16) ;  /* 0x000000a000017945 */ /* 0x000fe80003800000 */
[----:B------:R-:W-:Y:S05]  /*07c0*/  @P2 BRA `(.L_x_17) ;  /* 0x0000000000202947 */ /* 0x000fea0003800000 */
[----:B-123--:R-:W1:Y:S01]  /*07d0*/  LDS R4, [UR20+0x34] ;  /* 0x00003414ff047984 */ /* 0x00ee620008000800 */
[----:B------:R-:W-:Y:S02]  /*07e0*/  IMAD.MOV.U32 R7, RZ, RZ, 0x3f000000 ;  /* 0x3f000000ff077424 */ /* 0x000fe400078e00ff */
[----:B------:R-:W-:Y:S01]  /*07f0*/  @!P2 IMAD.MOV.U32 R5, RZ, RZ, 0x3f ;  /* 0x0000003fff05a424 */ /* 0x000fe200078e00ff */
[----:B------:R-:W2:Y:S02]  /*0800*/  @!P2 LDS R8, [UR20+0x38] ;  /* 0x00003814ff08a984 */ /* 0x000ea40008000800 */
[----:B-1----:R-:W-:Y:S02]  /*0810*/  LOP3.LUT R4, R4, 0xff000000, R7, 0xb8, !PT ;  /* 0xff00000004047812 */ /* 0x002fe400078eb807 */
[----:B--2---:R-:W-:-:S03]  /*0820*/  @!P2 LOP3.LUT R5, R8, 0xff, R5, 0xb8, !PT ;  /* 0x000000ff0805a812 */ /* 0x004fc600078eb805 */
[----:B------:R4:W-:Y:S04]  /*0830*/  STS [UR20+0x34], R4 ;  /* 0x00003404ff007988 */ /* 0x0009e80008000814 */
[----:B------:R4:W-:Y:S02]  /*0840*/  @!P2 STS [UR20+0x38], R5 ;  /* 0x00003805ff00a988 */ /* 0x0009e40008000814 */
.L_x_17:
[----:B------:R-:W-:Y:S05]  /*0850*/  BSYNC B1 ;  /* 0x0000000000017941 */ /* 0x000fea0003800000 */
.L_x_16:
[----:B------:R-:W-:Y:S04]  /*0860*/  BSSY B1, `(.L_x_18) ;  /* 0x0000004000017945 */ /* 0x000fe80003800000 */
[----:B------:R-:W-:Y:S05]  /*0870*/  @P2 BRA `(.L_x_19) ;  /* 0x0000000000082947 */ /* 0x000fea0003800000 */
[----:B------:R1:W-:Y:S04]  /*0880*/  STS [UR20+0x24], R12 ;  /* 0x0000240cff007988 */ /* 0x0003e80008000814 */
[----:B------:R1:W-:Y:S02]  /*0890*/  STS [UR20+0x20], R6 ;  /* 0x00002006ff007988 */ /* 0x0003e40008000814 */
.L_x_19:
[----:B------:R-:W-:Y:S05]  /*08a0*/  BSYNC B1 ;  /* 0x0000000000017941 */ /* 0x000fea0003800000 */
.L_x_18:
[----:B------:R-:W-:Y:S04]  /*08b0*/  BSSY B1, `(.L_x_20) ;  /* 0x000000e000017945 */ /* 0x000fe80003800000 */
[----:B------:R-:W-:Y:S05]  /*08c0*/  @P2 BRA `(.L_x_21) ;  /* 0x0000000000302947 */ /* 0x000fea0003800000 */
[----:B----4-:R-:W4:Y:S01]  /*08d0*/  LDS R5, [UR20+0x34] ;  /* 0x00003414ff057984 */ /* 0x010f220008000800 */
[----:B-1----:R-:W1:Y:S03]  /*08e0*/  LDC.64 R12, c[0x0][0x240] ;  /* 0x00009000ff0c7b82 */ /* 0x002e660000000a00 */
[----:B--23--:R-:W2:Y:S01]  /*08f0*/  LDS R4, [UR20+0x1c] ;  /* 0x00001c14ff047984 */ /* 0x00cea20008000800 */
[C---:B-1----:R-:W-:Y:S01]  /*0900*/  SHF.L.U64.HI R8, R12.reuse, 0x1, R13 ;  /* 0x000000010c087819 */ /* 0x042fe2000001020d */
[----:B------:R-:W-:-:S03]  /*0910*/  IMAD.SHL.U32 R7, R12, 0x2, RZ ;  /* 0x000000020c077824 */ /* 0x000fc600078e00ff */
[--C-:B------:R-:W-:Y:S02]  /*0920*/  SHF.R.U32.HI R9, RZ, 0x4, R8.reuse ;  /* 0x00000004ff097819 */ /* 0x100fe40000011608 */
[----:B------:R-:W-:-:S05]  /*0930*/  SHF.R.U64 R7, R7, 0x4, R8 ;  /* 0x0000000407077819 */ /* 0x000fca0000001208 */
[----:B------:R1:W-:Y:S01]  /*0940*/  STS [UR20+0xc], R7 ;  /* 0x00000c07ff007988 */ /* 0x0003e20008000814 */
[----:B----4-:R-:W-:Y:S02]  /*0950*/  LOP3.LUT R5, R5, 0x7, RZ, 0xb8, !PT ;  /* 0x0000000705057812 */ /* 0x010fe400078eb8ff */
[----:B--2---:R-:W-:-:S03]  /*0960*/  LOP3.LUT R4, R4, 0xf, R9, 0xb8, !PT ;  /* 0x0000000f04047812 */ /* 0x004fc600078eb809 */
[----:B------:R1:W-:Y:S04]  /*0970*/  STS [UR20+0x34], R5 ;  /* 0x00003405ff007988 */ /* 0x0003e80008000814 */
[----:B------:R1:W-:Y:S02]  /*0980*/  STS [UR20+0x1c], R4 ;  /* 0x00001c04ff007988 */ /* 0x0003e40008000814 */
.L_x_21:
[----:B------:R-:W-:Y:S05]  /*0990*/  BSYNC B1 ;  /* 0x0000000000017941 */ /* 0x000fea0003800000 */
.L_x_20:
[----:B------:R-:W-:Y:S04]  /*09a0*/  BSSY B2, `(.L_x_22) ;  /* 0x000001a000027945 */ /* 0x000fe80003800000 */
[----:B------:R-:W-:Y:S04]  /*09b0*/  BSSY B1, `(.L_x_23) ;  /* 0x0000015000017945 */ /* 0x000fe80003800000 */
[----:B------:R-:W-:Y:S05]  /*09c0*/  @P2 BRA `(.L_x_24) ;  /* 0x0000000000202947 */ /* 0x000fea0003800000 */
[----:B-1234-:R-:W1:Y:S02]  /*09d0*/  LDS R4, [UR20+0x34] ;  /* 0x00003414ff047984 */ /* 0x01ee640008000800 */
[----:B-1----:R-:W-:-:S05]  /*09e0*/  LOP3.LUT R4, R4, 0x38, RZ, 0xb8, !PT ;  /* 0x0000003804047812 */ /* 0x002fca00078eb8ff */
[----:B------:R1:W-:Y:S01]  /*09f0*/  STS [UR20+0x34], R4 ;  /* 0x00003404ff007988 */ /* 0x0003e20008000814 */
[----:B------:R-:W-:Y:S05]  /*0a00*/  @P2 BRA `(.L_x_25) ;  /* 0x0000000000202947 */ /* 0x000fea0003800000 */
[----:B-1----:R-:W1:Y:S01]  /*0a10*/  LDS R4, [UR20+0x8] ;  /* 0x00000814ff047984 */ /* 0x002e620008000800 */
[----:B------:R-:W-:-:S05]  /*0a20*/  IMAD.MOV.U32 R5, RZ, RZ, 0x780 ;  /* 0x00000780ff057424 */ /* 0x000fca00078e00ff */
[----:B-1----:R-:W-:-:S05]  /*0a30*/  LOP3.LUT R4, R4, 0x300, R5, 0xd8, !PT ;  /* 0x0000030004047812 */ /* 0x002fca00078ed805 */
[----:B------:R1:W-:Y:S02]  /*0a40*/  STS [UR20+0x8], R4 ;  /* 0x00000804ff007988 */ /* 0x0003e40008000814 */
.L_x_24:
[----:B------:R-:W-:Y:S05]  /*0a50*/  @P2 BRA `(.L_x_26) ;  /* 0x0000000000282947 */ /* 0x000fea0003800000 */
[----:B-1234-:R-:W1:Y:S02]  /*0a60*/  LDS R4, [UR20+0x8] ;  /* 0x00000814ff047984 */ /* 0x01ee640008000800 */
[----:B-1----:R-:W-:-:S05]  /*0a70*/  LOP3.LUT R4, R4, 0x1800, RZ, 0xb8, !PT ;  /* 0x0000180004047812 */ /* 0x002fca00078eb8ff */
[----:B------:R2:W-:Y:S02]  /*0a80*/  STS [UR20+0x8], R4 ;  /* 0x00000804ff007988 */ /* 0x0005e40008000814 */
.L_x_25:
[----:B------:R-:W-:Y:S05]  /*0a90*/  @P2 BREAK B1 ;  /* 0x0000000000012942 */ /* 0x000fea0003800000 */
[----:B------:R-:W-:Y:S05]  /*0aa0*/  @P2 BRA `(.L_x_27) ;  /* 0x0000000000242947 */ /* 0x000fea0003800000 */
[----:B-12---:R-:W1:Y:S01]  /*0ab0*/  LDS R4, [UR20+0x8] ;  /* 0x00000814ff047984 */ /* 0x006e620008000800 */
[----:B------:R-:W-:-:S05]  /*0ac0*/  IMAD.MOV.U32 R5, RZ, RZ, 0x6000 ;  /* 0x00006000ff057424 */ /* 0x000fca00078e00ff */
[----:B-1----:R-:W-:-:S04]  /*0ad0*/  LOP3.LUT R4, R4, 0x6000, R5, 0xd8, !PT ;  /* 0x0000600004047812 */ /* 0x002fc800078ed805 */
[----:B------:R-:W-:-:S05]  /*0ae0*/  LOP3.LUT R4, R4, 0x400000, RZ, 0xb8, !PT ;  /* 0x0040000004047812 */ /* 0x000fca00078eb8ff */
[----:B------:R1:W-:Y:S02]  /*0af0*/  STS [UR20+0x8], R4 ;  /* 0x00000804ff007988 */ /* 0x0003e40008000814 */
.L_x_26:
[----:B------:R-:W-:Y:S05]  /*0b00*/  BSYNC B1 ;  /* 0x0000000000017941 */ /* 0x000fea0003800000 */
.L_x_23:
[----:B-1234-:R-:W1:Y:S02]  /*0b10*/  @!P2 LDS R4, [UR20+0x8] ;  /* 0x00000814ff04a984 */ /* 0x01ee640008000800 */
[----:B-1----:R-:W-:-:S05]  /*0b20*/  @!P2 LOP3.LUT R4, R4, 0x8000, RZ, 0xb8, !PT ;  /* 0x000080000404a812 */ /* 0x002fca00078eb8ff */
[----:B------:R3:W-:Y:S02]  /*0b30*/  @!P2 STS [UR20+0x8], R4 ;  /* 0x00000804ff00a988 */ /* 0x0007e40008000814 */
.L_x_27:
[----:B------:R-:W-:Y:S05]  /*0b40*/  BSYNC B2 ;  /* 0x0000000000027941 */ /* 0x000fea0003800000 */
.L_x_22:
[----:B------:R-:W-:Y:S05]  /*0b50*/  WARPSYNC.ALL ;  /* 0x0000000000007948 */ /* 0x000fea0003800000 */
[----:B------:R-:W-:-:S04]  /*0b60*/  UIADD3 UR31, UR5, 0x80, URZ ;  /* 0x00000080051f7890 */ /* 0x000fc8000fffe03f */
[----:B------:R-:W-:-:S04]  /*0b70*/  UIADD3 UR30, UP0, UR31, UR32, URZ ;  /* 0x000000201f1e7290 */ /* 0x000fc8000ff1e03f */
[----:B------:R-:W-:Y:S01]  /*0b80*/  ULEA.HI.X.SX32 UR31, UR31, UR33, 0x1, UP0 ;  /* 0x000000211f1f7291 */ /* 0x000fe200080f0e3f */
[----:B------:R-:W-:Y:S11]  /*0b90*/  @P0 BRA `(.L_x_28) ;  /* 0x0000000000280947 */ /* 0x000ff60003800000 */
[----:B-123--:R-:W1:Y:S01]  /*0ba0*/  S2R R4, SR_LANEID ;  /* 0x0000000000047919 */ /* 0x00ee620000000000 */
[----:B------:R-:W-:Y:S05]  /*0bb0*/  WARPSYNC.ALL ;  /* 0x0000000000007948 */ /* 0x000fea0003800000 */
[----:B-1----:R-:W-:-:S05]  /*0bc0*/  IMAD.SHL.U32 R8, R4, 0x4, RZ ;  /* 0x0000000404087824 */ /* 0x002fca00078e00ff */
[----:B------:R-:W1:Y:S01]  /*0bd0*/  LDS R7, [R8+UR20] ;  /* 0x0000001408077984 */ /* 0x000e620008000800 */
[----:B------:R-:W-:-:S05]  /*0be0*/  IADD3 R4, P1, R8, UR30, RZ ;  /* 0x0000001e08047c10 */ /* 0x000fca000ff3e0ff */
[----:B------:R-:W-:-:S05]  /*0bf0*/  IMAD.X R5, RZ, RZ, UR31, P1 ;  /* 0x0000001fff057e24 */ /* 0x000fca00088e06ff */
[----:B-1----:R4:W2:Y:S01]  /*0c00*/  ATOMG.E.EXCH.STRONG.GPU PT, RZ, [R4], R7 ;  /* 0x0000000704ff73a8 */ /* 0x0028a200041ee100 */
[----:B------:R-:W-:-:S04]  /*0c10*/  DEPBAR {5,4,3,2,1,0} ;  /* 0x0000003f0000791a */ /* 0x000fc80000000000 */
[----:B------:R4:W-:Y:S01]  /*0c20*/  UTMACCTL.IV [UR30] ;  /* 0x000000001e0079b9 */ /* 0x0009e20008000000 */
[----:B------:R-:W-:Y:S01]  /*0c30*/  NOP ;  /* 0x0000000000007918 */ /* 0x000fe20000000000 */
.L_x_28:
[----:B------:R-:W-:Y:S05]  /*0c40*/  @P0 BRA `(.L_x_29) ;  /* 0x00000000000c0947 */ /* 0x000fea0003800000 */
[----:B------:R0:W-:Y:S01]  /*0c50*/  UTMACMDFLUSH ;  /* 0x00000000000079b7 */ /* 0x0001e20000000000 */
[----:B------:R-:W-:Y:S05]  /*0c60*/  @P0 BRA `(.L_x_29) ;  /* 0x0000000000040947 */ /* 0x000fea0003800000 */
[----:B------:R-:W-:-:S04]  /*0c70*/  DEPBAR.LE SB0, 0x0 ;  /* 0x000080000000791a */ /* 0x000fc80000000000 */
.L_x_29:
[----:B------:R-:W-:Y:S05]  /*0c80*/  WARPSYNC.ALL ;  /* 0x0000000000007948 */ /* 0x000fea0003800000 */
[----:B--2---:R-:W-:Y:S06]  /*0c90*/  BAR.SYNC.DEFER_BLOCKING 0x0 ;  /* 0x0000000000007b1d */ /* 0x004fec0000010000 */
[----:B------:R-:W-:Y:S02]  /*0ca0*/  BSSY B2, `(.L_x_30) ;  /* 0x000000b000027945 */ /* 0x000fe40003800000 */
[----:B------:R-:W-:Y:S06]  /*0cb0*/  BAR.SYNC.DEFER_BLOCKING 0x0 ;  /* 0x0000000000007b1d */ /* 0x000fec0000010000 */
[----:B------:R2:W-:Y:S01]  /*0cc0*/  @!P0 STS [R11], RZ ;  /* 0x000000ff0b008388 */ /* 0x0005e20000000800 */
[----:B------:R-:W-:Y:S01]  /*0cd0*/  NOP ;  /* 0x0000000000007918 */ /* 0x000fe20000000000 */
[----:B------:R-:W-:Y:S05]  /*0ce0*/  @P2 BRA `(.L_x_31) ;  /* 0x0000000000182947 */ /* 0x000fea0003800000 */
[----:B-1-34-:R-:W1:Y:S01]  /*0cf0*/  LDS R4, [UR20+0x8] ;  /* 0x00000814ff047984 */ /* 0x01ae620008000800 */
[----:B------:R-:W3:Y:S01]  /*0d00*/  LDC.64 R8, c[0x0][0x220] ;  /* 0x00008800ff087b82 */ /* 0x000ee20000000a00 */
[----:B------:R-:W-:Y:S02]  /*0d10*/  IMAD.MOV.U32 R5, RZ, RZ, 0x70 ;  /* 0x00000070ff057424 */ /* 0x000fe400078e00ff */
[----:B---3--:R3:W-:Y:S03]  /*0d20*/  STS.64 [UR20], R8 ;  /* 0x00000008ff007988 */ /* 0x0087e60008000a14 */
[----:B-1----:R-:W-:-:S05]  /*0d30*/  LOP3.LUT R4, R4, 0x10, R5, 0xd8, !PT ;  /* 0x0000001004047812 */ /* 0x002fca00078ed805 */
[----:B------:R3:W-:Y:S02]  /*0d40*/  STS [UR20+0x8], R4 ;  /* 0x00000804ff007988 */ /* 0x0007e40008000814 */
.L_x_31:
[----:B----4-:R-:W-:Y:S05]  /*0d50*/  BSYNC B2 ;  /* 0x0000000000027941 */ /* 0x010fea0003800000 */
.L_x_30:
[----:B------:R-:W-:Y:S04]  /*0d60*/  BSSY B3, `(.L_x_32) ;  /* 0x0000011000037945 */ /* 0x000fe80003800000 */
[----:B------:R-:W-:Y:S04]  /*0d70*/  BSSY B2, `(.L_x_33) ;  /* 0x000000e000027945 */ /* 0x000fe80003800000 */
[----:B------:R-:W-:Y:S05]  /*0d80*/  @P2 BRA `(.L_x_34) ;  /* 0x0000000000242947 */ /* 0x000fea0003800000 */
[----:B-1-3--:R-:W1:Y:S01]  /*0d90*/  LDS R4, [UR20+0x34] ;  /* 0x00003414ff047984 */ /* 0x00ae620008000800 */
[----:B------:R-:W-:-:S05]  /*0da0*/  IMAD.MOV.U32 R5, RZ, RZ, 0x3f000000 ;  /* 0x3f000000ff057424 */ /* 0x000fca00078e00ff */
[----:B-1----:R-:W-:-:S05]  /*0db0*/  LOP3.LUT R4, R4, 0xff000000, R5, 0xb8, !PT ;  /* 0xff00000004047812 */ /* 0x002fca00078eb805 */
[----:B------:R1:W-:Y:S01]  /*0dc0*/  STS [UR20+0x34], R4 ;  /* 0x00003404ff007988 */ /* 0x0003e20008000814 */
[----:B------:R-:W-:Y:S05]  /*0dd0*/  @P2 BRA `(.L_x_35) ;  /* 0x00000000001c2947 */ /* 0x000fea0003800000 */
[----:B-1----:R-:W1:Y:S01]  /*0de0*/  LDS R4, [UR20+0x38] ;  /* 0x00003814ff047984 */ /* 0x002e620008000800 */
[----:B------:R-:W-:-:S05]  /*0df0*/  IMAD.MOV.U32 R5, RZ, RZ, 0x7f ;  /* 0x0000007fff057424 */ /* 0x000fca00078e00ff */
[----:B-1----:R-:W-:-:S05]  /*0e00*/  LOP3.LUT R4, R4, 0xff, R5, 0xb8, !PT ;  /* 0x000000ff04047812 */ /* 0x002fca00078eb805 */
[----:B------:R4:W-:Y:S02]  /*0e10*/  STS [UR20+0x38], R4 ;  /* 0x00003804ff007988 */ /* 0x0009e40008000814 */
.L_x_34:
[----:B------:R-:W-:Y:S05]  /*0e20*/  @P2 BREAK B2 ;  /* 0x0000000000022942 */ /* 0x000fea0003800000 */
[----:B------:R-:W-:Y:S05]  /*0e30*/  @P2 BRA `(.L_x_36) ;  /* 0x00000000000c2947 */ /* 0x000fea0003800000 */
[----:B------:R1:W-:Y:S02]  /*0e40*/  STS [UR20+0x20], R6 ;  /* 0x00002006ff007988 */ /* 0x0003e40008000814 */
.L_x_35:
[----:B------:R-:W-:Y:S05]  /*0e50*/  BSYNC B2 ;  /* 0x0000000000027941 */ /* 0x000fea0003800000 */
.L_x_33:
[----:B------:R1:W-:Y:S02]  /*0e60*/  @!P2 STS [UR20+0x24], R3 ;  /* 0x00002403ff00a988 */ /* 0x0003e40008000814 */
.L_x_36:
[----:B------:R-:W-:Y:S05]  /*0e70*/  BSYNC B3 ;  /* 0x0000000000037941 */ /* 0x000fea0003800000 */
.L_x_32:
[----:B------:R-:W-:Y:S05]  /*0e80*/  WARPSYNC.ALL ;  /* 0x0000000000007948 */ /* 0x000fea0003800000 */
[----:B------:R-:W-:Y:S04]  /*0e90*/  BSSY B3, `(.L_x_37) ;  /* 0x000000e000037945 */ /* 0x000fe80003800000 */
[----:B------:R-:W-:Y:S05]  /*0ea0*/  @P2 BRA `(.L_x_38) ;  /* 0x0000000000302947 */ /* 0x000fea0003800000 */
[----:B-1-34-:R-:W1:Y:S01]  /*0eb0*/  LDS R4, [UR20+0x34] ;  /* 0x00003414ff047984 */ /* 0x01ae620008000800 */
[----:B------:R-:W3:Y:S03]  /*0ec0*/  LDC.64 R8, c[0x0][0x248] ;  /* 0x00009200ff087b82 */ /* 0x000ee60000000a00 */
[----:B------:R-:W4:Y:S01]  /*0ed0*/  LDS R3, [UR20+0x1c] ;  /* 0x00001c14ff037984 */ /* 0x000f220008000800 */
[C---:B---3--:R-:W-:Y:S01]  /*0ee0*/  SHF.L.U64.HI R6, R8.reuse, 0x1, R9 ;  /* 0x0000000108067819 */ /* 0x048fe20000010209 */
[----:B------:R-:W-:-:S03]  /*0ef0*/  IMAD.SHL.U32 R5, R8, 0x2, RZ ;  /* 0x0000000208057824 */ /* 0x000fc600078e00ff */
[--C-:B------:R-:W-:Y:S02]  /*0f00*/  SHF.R.U32.HI R8, RZ, 0x4, R6.reuse ;  /* 0x00000004ff087819 */ /* 0x100fe40000011606 */
[----:B------:R-:W-:-:S05]  /*0f10*/  SHF.R.U64 R5, R5, 0x4, R6 ;  /* 0x0000000405057819 */ /* 0x000fca0000001206 */
[----:B------:R3:W-:Y:S01]  /*0f20*/  STS [UR20+0xc], R5 ;  /* 0x00000c05ff007988 */ /* 0x0007e20008000814 */
[----:B-1----:R-:W-:Y:S02]  /*0f30*/  LOP3.LUT R4, R4, 0x7, RZ, 0xb8, !PT ;  /* 0x0000000704047812 */ /* 0x002fe400078eb8ff */
[----:B----4-:R-:W-:-:S03]  /*0f40*/  LOP3.LUT R3, R3, 0xf, R8, 0xb8, !PT ;  /* 0x0000000f03037812 */ /* 0x010fc600078eb808 */
[----:B------:R3:W-:Y:S04]  /*0f50*/  STS [UR20+0x34], R4 ;  /* 0x00003404ff007988 */ /* 0x0007e80008000814 */
[----:B------:R3:W-:Y:S02]  /*0f60*/  STS [UR20+0x1c], R3 ;  /* 0x00001c03ff007988 */ /* 0x0007e40008000814 */
.L_x_38:
[----:B------:R-:W-:Y:S05]  /*0f70*/  BSYNC B3 ;  /* 0x0000000000037941 */ /* 0x000fea0003800000 */
.L_x_37:
[----:B------:R-:W-:Y:S04]  /*0f80*/  BSSY B3, `(.L_x_39) ;  /* 0x000001a000037945 */ /* 0x000fe80003800000 */
[----:B------:R-:W-:Y:S04]  /*0f90*/  BSSY B4, `(.L_x_40) ;  /* 0x0000015000047945 */ /* 0x000fe80003800000 */
[----:B------:R-:W-:Y:S05]  /*0fa0*/  @P2 BRA `(.L_x_41) ;  /* 0x0000000000202947 */ /* 0x000fea0003800000 */
[----:B-1-3--:R-:W1:Y:S02]  /*0fb0*/  LDS R3, [UR20+0x34] ;  /* 0x00003414ff037984 */ /* 0x00ae640008000800 */
[----:B-1----:R-:W-:-:S05]  /*0fc0*/  LOP3.LUT R3, R3, 0x38, RZ, 0xb8, !PT ;  /* 0x0000003803037812 */ /* 0x002fca00078eb8ff */
[----:B------:R1:W-:Y:S01]  /*0fd0*/  STS [UR20+0x34], R3 ;  /* 0x00003403ff007988 */ /* 0x0003e20008000814 */
[----:B------:R-:W-:Y:S05]  /*0fe0*/  @P2 BRA `(.L_x_42) ;  /* 0x0000000000202947 */ /* 0x000fea0003800000 */
[----:B-1----:R-:W1:Y:S01]  /*0ff0*/  LDS R3, [UR20+0x8] ;  /* 0x00000814ff037984 */ /* 0x002e620008000800 */
[----:B----4-:R-:W-:-:S05]  /*1000*/  IMAD.MOV.U32 R4, RZ, RZ, 0x780 ;  /* 0x00000780ff047424 */ /* 0x010fca00078e00ff */
[----:B-1----:R-:W-:-:S05]  /*1010*/  LOP3.LUT R3, R3, 0x300, R4, 0xd8, !PT ;  /* 0x0000030003037812 */ /* 0x002fca00078ed804 */
[----:B------:R1:W-:Y:S02]  /*1020*/  STS [UR20+0x8], R3 ;  /* 0x00000803ff007988 */ /* 0x0003e40008000814 */
.L_x_41:
[----:B------:R-:W-:Y:S05]  /*1030*/  @P2 BRA `(.L_x_43) ;  /* 0x0000000000282947 */ /* 0x000fea0003800000 */
[----:B-1-3--:R-:W1:Y:S02]  /*1040*/  LDS R3, [UR20+0x8] ;  /* 0x00000814ff037984 */ /* 0x00ae640008000800 */
[----:B-1----:R-:W-:-:S05]  /*1050*/  LOP3.LUT R3, R3, 0x1800, RZ, 0xb8, !PT ;  /* 0x0000180003037812 */ /* 0x002fca00078eb8ff */
[----:B------:R3:W-:Y:S02]  /*1060*/  STS [UR20+0x8], R3 ;  /* 0x00000803ff007988 */ /* 0x0007e40008000814 */
.L_x_42:
[----:B------:R-:W-:Y:S05]  /*1070*/  @P2 BREAK B4 ;  /* 0x0000000000042942 */ /* 0x000fea0003800000 */
[----:B------:R-:W-:Y:S05]  /*1080*/  @P2 BRA `(.L_x_44) ;  /* 0x0000000000242947 */ /* 0x000fea0003800000 */
[----:B-1-3--:R-:W1:Y:S01]  /*1090*/  LDS R3, [UR20+0x8] ;  /* 0x00000814ff037984 */ /* 0x00ae620008000800 */
[----:B----4-:R-:W-:-:S05]  /*10a0*/  IMAD.MOV.U32 R4, RZ, RZ, 0x6000 ;  /* 0x00006000ff047424 */ /* 0x010fca00078e00ff */
[----:B-1----:R-:W-:-:S04]  /*10b0*/  LOP3.LUT R3, R3, 0x6000, R4, 0xd8, !PT ;  /* 0x0000600003037812 */ /* 0x002fc800078ed804 */
[----:B------:R-:W-:-:S05]  /*10c0*/  LOP3.LUT R3, R3, 0x400000, RZ, 0xb8, !PT ;  /* 0x0040000003037812 */ /* 0x000fca00078eb8ff */
[----:B------:R1:W-:Y:S02]  /*10d0*/  STS [UR20+0x8], R3 ;  /* 0x00000803ff007988 */ /* 0x0003e40008000814 */
.L_x_43:
[----:B------:R-:W-:Y:S05]  /*10e0*/  BSYNC B4 ;  /* 0x0000000000047941 */ /* 0x000fea0003800000 */
.L_x_40:
[----:B-1-3--:R-:W1:Y:S02]  /*10f0*/  @!P2 LDS R3, [UR20+0x8] ;  /* 0x00000814ff03a984 */ /* 0x00ae640008000800 */
[----:B-1----:R-:W-:-:S05]  /*1100*/  @!P2 LOP3.LUT R3, R3, 0x8000, RZ, 0xb8, !PT ;  /* 0x000080000303a812 */ /* 0x002fca00078eb8ff */
[----:B------:R1:W-:Y:S02]  /*1110*/  @!P2 STS [UR20+0x8], R3 ;  /* 0x00000803ff00a988 */ /* 0x0003e40008000814 */
.L_x_44:
[----:B------:R-:W-:Y:S05]  /*1120*/  BSYNC B3 ;  /* 0x0000000000037941 */ /* 0x000fea0003800000 */
.L_x_39:
[----:B------:R-:W-:Y:S05]  /*1130*/  WARPSYNC.ALL ;  /* 0x0000000000007948 */ /* 0x000fea0003800000 */
[----:B------:R-:W-:Y:S01]  /*1140*/  UIADD3 UR5, UR5, 0x100, URZ ;  /* 0x0000010005057890 */ /* 0x000fe2000fffe03f */
[----:B------:R-:W-:Y:S02]  /*1150*/  ISETP.GE.AND P1, PT, R10, 0x1, PT ;  /* 0x000000010a00780c */ /* 0x000fe40003f26270 */
[----:B------:R-:W-:Y:S02]  /*1160*/  CS2R R56, SRZ ;  /* 0x0000000000387805 */ /* 0x000fe4000001ff00 */
[----:B------:R-:W-:Y:S01]  /*1170*/  CS2R R58, SRZ ;  /* 0x00000000003a7805 */ /* 0x000fe2000001ff00 */
[----:B------:R-:W-:Y:S01]  /*1180*/  UIADD3 UR32, UP0, UR5, UR32, URZ ;  /* 0x0000002005207290 */ /* 0x000fe2000ff1e03f */
[----:B------:R-:W-:-:S02]  /*1190*/  CS2R R60, SRZ ;  /* 0x00000000003c7805 */ /* 0x000fc4000001ff00 */
[----:B------:R-:W-:Y:S02]  /*11a0*/  CS2R R62, SRZ ;  /* 0x00000000003e7805 */ /* 0x000fe4000001ff00 */
[----:B------:R-:W-:Y:S01]  /*11b0*/  CS2R R64, SRZ ;  /* 0x0000000000407805 */ /* 0x000fe2000001ff00 */
[----:B------:R-:W-:Y:S01]  /*11c0*/  ULEA.HI.X.SX32 UR33, UR5, UR33, 0x1, UP0 ;  /* 0x0000002105217291 */ /* 0x000fe200080f0e3f */
[----:B------:R-:W-:Y:S02]  /*11d0*/  CS2R R66, SRZ ;  /* 0x0000000000427805 */ /* 0x000fe4000001ff00 */
[----:B------:R-:W-:Y:S02]  /*11e0*/  CS2R R68, SRZ ;  /* 0x0000000000447805 */ /* 0x000fe4000001ff00 */
[----:B------:R-:W-:Y:S02]  /*11f0*/  CS2R R70, SRZ ;  /* 0x0000000000467805 */ /* 0x000fe4000001ff00 */
[----:B------:R-:W-:-:S02]  /*1200*/  CS2R R72, SRZ ;  /* 0x0000000000487805 */ /* 0x000fc4000001ff00 */
[----:B------:R-:W-:Y:S02]  /*1210*/  CS2R R74, SRZ ;  /* 0x00000000004a7805 */ /* 0x000fe4000001ff00 */
[----:B------:R-:W-:Y:S02]  /*1220*/  CS2R R76, SRZ ;  /* 0x00000000004c7805 */ /* 0x000fe4000001ff00 */
[----:B------:R-:W-:Y:S02]  /*1230*/  CS2R R78, SRZ ;  /* 0x00000000004e7805 */ /* 0x000fe4000001ff00 */
[----:B------:R-:W-:Y:S02]  /*1240*/  CS2R R80, SRZ ;  /* 0x0000000000507805 */ /* 0x000fe4000001ff00 */
[----:B------:R-:W-:Y:S02]  /*1250*/  CS2R R82, SRZ ;  /* 0x0000000000527805 */ /* 0x000fe4000001ff00 */
[----:B------:R-:W-:-:S02]  /*1260*/  CS2R R84, SRZ ;  /* 0x0000000000547805 */ /* 0x000fc4000001ff00 */
[----:B------:R-:W-:Y:S02]  /*1270*/  CS2R R86, SRZ ;  /* 0x0000000000567805 */ /* 0x000fe4000001ff00 */
[----:B------:R-:W-:Y:S02]  /*1280*/  CS2R R24, SRZ ;  /* 0x0000000000187805 */ /* 0x000fe4000001ff00 */
[----:B------:R-:W-:Y:S02]  /*1290*/  CS2R R26, SRZ ;  /* 0x00000000001a7805 */ /* 0x000fe4000001ff00 */
[----:B------:R-:W-:Y:S01]  /*12a0*/  CS2R R28, SRZ ;  /* 0x00000000001c7805 */ /* 0x000fe2000001ff00 */
[----:B------:R-:W-:Y:S01]  /*12b0*/  IMAD.MOV.U32 R30, RZ, RZ, RZ ;  /* 0x000000ffff1e7224 */ /* 0x000fe200078e00ff */
[----:B------:R-:W-:Y:S06]  /*12c0*/  @P0 BRA `(.L_x_45) ;  /* 0x0000000000280947 */ /* 0x000fec0003800000 */
[----:B-1-3--:R-:W1:Y:S01]  /*12d0*/  S2R R3, SR_LANEID ;  /* 0x0000000000037919 */ /* 0x00ae620000000000 */
[----:B------:R-:W-:Y:S05]  /*12e0*/  WARPSYNC.ALL ;  /* 0x0000000000007948 */ /* 0x000fea0003800000 */
[----:B-1----:R-:W-:-:S05]  /*12f0*/  IMAD.SHL.U32 R6, R3, 0x4, RZ ;  /* 0x0000000403067824 */ /* 0x002fca00078e00ff */
[----:B------:R-:W1:Y:S01]  /*1300*/  LDS R3, [R6+UR20] ;  /* 0x0000001406037984 */ /* 0x000e620008000800 */
[----:B----4-:R-:W-:-:S05]  /*1310*/  IADD3 R4, P3, R6, UR32, RZ ;  /* 0x0000002006047c10 */ /* 0x010fca000ff7e0ff */
[----:B------:R-:W-:-:S05]  /*1320*/  IMAD.X R5, RZ, RZ, UR33, P3 ;  /* 0x00000021ff057e24 */ /* 0x000fca00098e06ff */
[----:B-1----:R1:W3:Y:S01]  /*1330*/  ATOMG.E.EXCH.STRONG.GPU PT, RZ, [R4], R3 ;  /* 0x0000000304ff73a8 */ /* 0x0022e200041ee100 */
[----:B------:R-:W-:-:S04]  /*1340*/  DEPBAR {5,4,3,2,1,0} ;  /* 0x0000003f0000791a */ /* 0x000fc80000000000 */
[----:B------:R1:W-:Y:S01]  /*1350*/  UTMACCTL.IV [UR32] ;  /* 0x00000000200079b9 */ /* 0x0003e20008000000 */
[----:B------:R-:W-:Y:S01]  /*1360*/  NOP ;  /* 0x0000000000007918 */ /* 0x000fe20000000000 */
.L_x_45:
[----:B------:R-:W-:Y:S05]  /*1370*/  @P0 BRA `(.L_x_46) ;  /* 0x00000000000c0947 */ /* 0x000fea0003800000 */
[----:B------:R0:W-:Y:S01]  /*1380*/  UTMACMDFLUSH ;  /* 0x00000000000079b7 */ /* 0x0001e20000000000 */
[----:B------:R-:W-:Y:S05]  /*1390*/  @P0 BRA `(.L_x_46) ;  /* 0x0000000000040947 */ /* 0x000fea0003800000 */
[----:B------:R-:W-:-:S04]  /*13a0*/  DEPBAR.LE SB0, 0x0 ;  /* 0x000080000000791a */ /* 0x000fc80000000000 */
.L_x_46:
[----:B------:R-:W-:Y:S05]  /*13b0*/  WARPSYNC.ALL ;  /* 0x0000000000007948 */ /* 0x000fea0003800000 */
[----:B---3--:R-:W-:Y:S01]  /*13c0*/  BAR.SYNC.DEFER_BLOCKING 0x0 ;  /* 0x0000000000007b1d */ /* 0x008fe20000010000 */
[----:B------:R-:W-:Y:S01]  /*13d0*/  USHF.L.U32 UR15, UR34, 0x7, URZ ;  /* 0x00000007220f7899 */ /* 0x000fe2000800063f */
[----:B------:R-:W-:Y:S01]  /*13e0*/  IMAD.MOV.U32 R31, RZ, RZ, RZ ;  /* 0x000000ffff1f7224 */ /* 0x000fe200078e00ff */
[----:B------:R-:W-:Y:S01]  /*13f0*/  USHF.L.U32 UR10, UR23, 0x6, URZ ;  /* 0x00000006170a7899 */ /* 0x000fe2000800063f */
[----:B------:R-:W-:Y:S02]  /*1400*/  CS2R R32, SRZ ;  /* 0x0000000000207805 */ /* 0x000fe4000001ff00 */
[----:B------:R-:W-:Y:S01]  /*1410*/  CS2R R34, SRZ ;  /* 0x0000000000227805 */ /* 0x000fe2000001ff00 */
[----:B------:R-:W-:Y:S01]  /*1420*/  VOTEU.ALL UP0, P2 ;  /* 0x00000000003f7886 */ /* 0x000fe20001000000 */
[----:B------:R-:W-:Y:S01]  /*1430*/  UMOV UR6, 0x1 ;  /* 0x0000000100067882 */ /* 0x000fe20000000000 */
[----:B------:R-:W-:Y:S01]  /*1440*/  VOTEU.ALL UP1, P2 ;  /* 0x00000000003f7886 */ /* 0x000fe20001020000 */
[----:B------:R-:W-:-:S02]  /*1450*/  CS2R R36, SRZ ;  /* 0x0000000000247805 */ /* 0x000fc4000001ff00 */
[----:B------:R-:W-:Y:S01]  /*1460*/  CS2R R38, SRZ ;  /* 0x0000000000267805 */ /* 0x000fe2000001ff00 */
[----:B------:R-:W-:-:S04]  /*1470*/  @!UP0 UIADD3 UR8, -UR6, 0x100000, URZ ;  /* 0x0010000006088890 */ /* 0x000fc8000fffe13f */
[----:B------:R-:W-:Y:S02]  /*1480*/  @!UP0 USHF.L.U32 UR9, UR8, 0xb, URZ ;  /* 0x0000000b08098899 */ /* 0x000fe4000800063f */
[----:B------:R-:W-:Y:S01]  /*1490*/  @!UP0 USHF.L.U32 UR8, UR8, 0x1, URZ ;  /* 0x0000000108088899 */ /* 0x000fe2000800063f */
[----:B------:R-:W-:Y:S01]  /*14a0*/  CS2R R40, SRZ ;  /* 0x0000000000287805 */ /* 0x000fe2000001ff00 */
[----:B------:R-:W-:-:S04]  /*14b0*/  @!UP0 UIADD3 UR6, -UR6, 0x100000, URZ ;  /* 0x0010000006068890 */ /* 0x000fc8000fffe13f */
[----:B------:R-:W-:Y:S02]  /*14c0*/  @!UP0 USHF.L.U32 UR7, UR6, 0xb, URZ ;  /* 0x0000000b06078899 */ /* 0x000fe4000800063f */
[----:B------:R-:W-:Y:S01]  /*14d0*/  @!UP0 USHF.L.U32 UR6, UR6, 0x1, URZ ;  /* 0x0000000106068899 */ /* 0x000fe2000800063f */
[----:B------:R-:W-:Y:S01]  /*14e0*/  CS2R R42, SRZ ;  /* 0x00000000002a7805 */ /* 0x000fe2000001ff00 */
[----:B------:R-:W-:Y:S01]  /*14f0*/  VOTEU.ALL UP0, P2 ;  /* 0x00000000003f7886 */ /* 0x000fe20001000000 */
[----:B------:R-:W-:Y:S02]  /*1500*/  CS2R R44, SRZ ;  /* 0x00000000002c7805 */ /* 0x000fe4000001ff00 */
[----:B------:R-:W-:Y:S02]  /*1510*/  CS2R R46, SRZ ;  /* 0x00000000002e7805 */ /* 0x000fe4000001ff00 */
[----:B------:R-:W-:Y:S02]  /*1520*/  CS2R R48, SRZ ;  /* 0x0000000000307805 */ /* 0x000fe4000001ff00 */
[----:B------:R-:W-:-:S02]  /*1530*/  CS2R R50, SRZ ;  /* 0x0000000000327805 */ /* 0x000fc4000001ff00 */
[----:B------:R-:W-:Y:S02]  /*1540*/  CS2R R52, SRZ ;  /* 0x0000000000347805 */ /* 0x000fe4000001ff00 */
[----:B------:R-:W-:Y:S01]  /*1550*/  CS2R R54, SRZ ;  /* 0x0000000000367805 */ /* 0x000fe2000001ff00 */
[----:B------:R-:W3:Y:S02]  /*1560*/  FENCE.VIEW.ASYNC.S ;  /* 0x00000000000073c6 */ /* 0x000ee40000000000 */
[----:B---3--:R3:W4:Y:S02]  /*1570*/  @!UP0 SYNCS.EXCH.64 URZ, [UR20+0xc000], UR8 ;  /* 0x00c00008143f85b2 */ /* 0x0087240008000100 */
[----:B----4-:R-:W-:Y:S06]  /*1580*/  BAR.SYNC.DEFER_BLOCKING 0x0 ;  /* 0x0000000000007b1d */ /* 0x010fec0000010000 */
[----:B------:R3:W4:Y:S01]  /*1590*/  @!UP1 SYNCS.EXCH.64 URZ, [UR20+0xc008], UR6 ;  /* 0x00c00806143f95b2 */ /* 0x0007220008000100 */
[----:B------:R-:W-:Y:S05]  /*15a0*/  @!P1 BRA `(.L_x_47) ;  /* 0x0000000400b09947 */ /* 0x000fea0003800000 */
        /* <DEDUP_REMOVED lines=31> */
[----:B------:R-:W-:Y:S01]  /*17a0*/  CS2R R54, SRZ ;  /* 0x0000000000367805 */ /* 0x000fe2000001ff00 */
[----:B------:R-:W-:Y:S01]  /*17b0*/  UMOV UR5, URZ ;  /* 0x0000003f00057c82 */ /* 0x000fe20008000000 */
[----:B------:R-:W-:-:S05]  /*17c0*/  UMOV UR14, URZ ;  /* 0x0000003f000e7c82 */ /* 0x000fca0008000000 */
.L_x_49:
[----:B----4-:R-:W-:Y:S01]  /*17d0*/  BAR.SYNC.DEFER_BLOCKING 0x0 ;  /* 0x0000000000007b1d */ /* 0x010fe20000010000 */
[----:B------:R-:W-:Y:S01]  /*17e0*/  ULEA UR18, UR5, UR20, 0x3 ;  /* 0x0000001405127291 */ /* 0x000fe2000f8e183f */
[----:B-1----:R-:W-:Y:S01]  /*17f0*/  @!P2 IMAD.MOV.U32 R3, RZ, RZ, 0x6000 ;  /* 0x00006000ff03a424 */ /* 0x002fe200078e00ff */
[----:B------:R-:W-:Y:S01]  /*1800*/  ELECT P0, URZ, PT ;  /* 0x00000000003f782f */ /* 0x000fe20003800000 */
[----:B------:R-:W-:-:S03]  /*1810*/  ULEA UR12, UR5, UR20, 0xe ;  /* 0x00000014050c7291 */ /* 0x000fc6000f8e703f */
[----:B------:R-:W-:Y:S02]  /*1820*/  ISETP.LT.U32.AND P0, PT, R2, 0x20, P0 ;  /* 0x000000200200780c */ /* 0x000fe40000701070 */
[----:B------:R-:W-:Y:S01]  /*1830*/  ELECT P1, URZ, PT ;  /* 0x00000000003f782f */ /* 0x000fe20003820000 */
[----:B---3--:R-:W-:-:S03]  /*1840*/  ULEA UR8, UR5, UR20, 0xd ;  /* 0x0000001405087291 */ /* 0x008fc6000f8e683f */
[----:B------:R-:W-:Y:S01]  /*1850*/  ISETP.LT.U32.AND P1, PT, R2, 0x20, P1 ;  /* 0x000000200200780c */ /* 0x000fe20000f21070 */
[----:B------:R-:W-:Y:S01]  /*1860*/  UMOV UR11, UR14 ;  /* 0x0000000e000b7c82 */ /* 0x000fe20008000000 */
[----:B------:R-:W-:-:S05]  /*1870*/  UIADD3 UR8, UR8, 0x8000, URZ ;  /* 0x0000800008087890 */ /* 0x000fca000fffe03f */
[----:B------:R-:W-:Y:S01]  /*1880*/  VOTEU.ANY UP0, P0 ;  /* 0x00000000003f7886 */ /* 0x000fe20000000100 */
[----:B------:R-:W-:Y:S01]  /*1890*/  VOTEU.ANY UP2, P0 ;  /* 0x00000000003f7886 */ /* 0x000fe20000040100 */
[----:B------:R1:W-:Y:S01]  /*18a0*/  @!P2 SYNCS.ARRIVE.TRANS64 RZ, [UR18+0xc000], R3 ;  /* 0x00c00003ffffa9a7 */ /* 0x0003e20008000012 */
[----:B------:R3:W-:Y:S06]  /*18b0*/  MEMBAR.ALL.CTA ;  /* 0x0000000000007992 */ /* 0x0007ec0000008000 */
[----:B---3--:R-:W3:Y:S01]  /*18c0*/  FENCE.VIEW.ASYNC.S ;  /* 0x00000000000073c6 */ /* 0x008ee20000000000 */
[----:B------:R-:W-:Y:S01]  /*18d0*/  @UP0 UIADD3 UR13, UR18, 0xc000, URZ ;  /* 0x0000c000120d0890 */ /* 0x000fe2000fffe03f */
[----:B------:R-:W-:Y:S01]  /*18e0*/  @UP0 UMOV UR6, UR28 ;  /* 0x0000001c00060c82 */ /* 0x000fe20008000000 */
[----:B------:R-:W-:Y:S01]  /*18f0*/  @UP0 UMOV UR7, UR29 ;  /* 0x0000001d00070c82 */ /* 0x000fe20008000000 */
[----:B---3--:R-:W-:Y:S01]  /*1900*/  VOTEU.ANY UP1, P1 ;  /* 0x00000000003f7886 */ /* 0x008fe20000820100 */
[----:B------:R-:W-:Y:S01]  /*1910*/  VOTEU.ANY UP3, P1 ;  /* 0x00000000003f7886 */ /* 0x000fe20000860100 */
[----:B-1----:R-:W-:-:S03]  /*1920*/  IMAD.U32 R3, RZ, RZ, UR4 ;  /* 0x00000004ff037e24 */ /* 0x002fc6000f8e00ff */
[----:B------:R-:W-:Y:S01]  /*1930*/  @UP1 UIADD3 UR9, UR18, 0xc000, URZ ;  /* 0x0000c00012091890 */ /* 0x000fe2000fffe03f */
[----:B------:R-:W-:Y:S01]  /*1940*/  @UP1 UMOV UR16, UR30 ;  /* 0x0000001e00101c82 */ /* 0x000fe20008000000 */
[----:B------:R-:W-:Y:S01]  /*1950*/  @UP1 UMOV UR17, UR31 ;  /* 0x0000001f00111c82 */ /* 0x000fe20008000000 */
[----:B------:R-:W-:Y:S01]  /*1960*/  SHF.L.U32 R3, R3, 0x1f, RZ ;  /* 0x0000001f03037819 */ /* 0x000fe200000006ff */
[----:B------:R-:W-:Y:S06]  /*1970*/  BAR.SYNC.DEFER_BLOCKING 0x0 ;  /* 0x0000000000007b1d */ /* 0x000fec0000010000 */
[----:B------:R1:W-:Y:S02]  /*1980*/  @UP2 UTMALDG.2D [UR12], [UR6] ;  /* 0x0000000c060025b4 */ /* 0x0003e40008008000 */
[----:B------:R-:W-:Y:S06]  /*1990*/  BAR.SYNC.DEFER_BLOCKING 0x0 ;  /* 0x0000000000007b1d */ /* 0x000fec0000010000 */
[----:B------:R1:W-:Y:S02]  /*19a0*/  @UP3 UTMALDG.2D [UR8], [UR16] ;  /* 0x00000008100035b4 */ /* 0x0003e40008008000 */
[----:B------:R-:W-:Y:S06]  /*19b0*/  BAR.SYNC.DEFER_BLOCKING 0x0 ;  /* 0x0000000000007b1d */ /* 0x000fec0000010000 */
[----:B------:R-:W3:Y:S02]  /*19c0*/  SYNCS.PHASECHK.TRANS64.TRYWAIT P0, [UR18+0xc000], R3 ;  /* 0x00c00003ff0075a7 */ /* 0x000ee40008000152 */
[----:B-1-3--:R-:W-:Y:S05]  /*19d0*/  @!P0 BRA `(.L_x_48) ;  /* 0x0000000400d08947 */ /* 0x00afea0003800000 */
.L_x_50:
[----:B------:R-:W-:Y:S01]  /*19e0*/  USHF.R.U32.HI UR16, URZ, 0x4, UR12 ;  /* 0x000000043f107899 */ /* 0x000fe2000801160c */
[----:B------:R-:W-:Y:S02]  /*19f0*/  WARPGROUP.DEPBAR.LE gsb0, 0x0 ;  /* 0x00008000000079c5 */ /* 0x000fe40000010000 */
[----:B------:R-:W-:Y:S01]  /*1a00*/  USHF.R.U32.HI UR18, URZ, 0x4, UR8 ;  /* 0x000000043f127899 */ /* 0x000fe20008011608 */
[----:B------:R-:W-:Y:S01]  /*1a10*/  WARPGROUP.ARRIVE ;  /* 0x00000000000079c5 */ /* 0x000fe20000000000 */
[----:B------:R-:W-:Y:S01]  /*1a20*/  USGXT.U32 UR16, UR16, 0xe ;  /* 0x0000000e1010789a */ /* 0x000fe20008000000 */
[----:B------:R-:W1:Y:S01]  /*1a30*/  LDC R3, c[0x0][0x230] ;  /* 0x00008c00ff037b82 */ /* 0x000e620000000800 */
[----:B------:R-:W-:Y:S01]  /*1a40*/  USGXT.U32 UR18, UR18, 0xe ;  /* 0x0000000e1212789a */ /* 0x000fe20008000000 */
[----:B------:R-:W-:Y:S01]  /*1a50*/  UMOV UR17, 0x40000040 ;  /* 0x4000004000117882 */ /* 0x000fe20000000000 */
[----:B------:R-:W-:Y:S01]  /*1a60*/  UMOV UR19, 0x40000040 ;  /* 0x4000004000137882 */ /* 0x000fe20000000000 */
[----:B------:R-:W-:-:S02]  /*1a70*/  UIADD3 UR24, UP0, UR16, 0x2, URZ ;  /* 0x0000000210187890 */ /* 0x000fc4000ff1e03f */
[----:B------:R-:W-:Y:S01]  /*1a80*/  UIADD3 UR26, UP1, UR18, 0x80, URZ ;  /* 0x00000080121a7890 */ /* 0x000fe2000ff3e03f */
[----:B------:R-:W-:-:S03]  /*1a90*/  UMOV UR6, URZ ;  /* 0x0000003f00067c82 */ /* 0x000fc60008000000 */
[----:B------:R-:W-:Y:S01]  /*1aa0*/  HGMMA.64x64x16.F32 R56, gdesc[UR16].tnspB, R56 ;  /* 0x40e00000103879f0 */ /* 0x000fe20008700838 */
[----:B------:R-:W-:Y:S01]  /*1ab0*/  UMOV UR7, URZ ;  /* 0x0000003f00077c82 */ /* 0x000fe20008000000 */
[----:B------:R-:W-:Y:S02]  /*1ac0*/  UIADD3.X UR25, UR6, 0x40000040, URZ, UP0, !UPT ;  /* 0x4000004006197890 */ /* 0x000fe400087fe43f */
[----:B------:R-:W-:Y:S02]  /*1ad0*/  UIADD3.X UR27, UR7, 0x40000040, URZ, UP1, !UPT ;  /* 0x40000040071b7890 */ /* 0x000fe40008ffe43f */
[----:B------:R-:W-:Y:S02]  /*1ae0*/  UIADD3.64 UR36, UR24, 0x2, URZ ;  /* 0x0000000218247897 */ /* 0x000fe4000fffe03f */
[----:B------:R-:W-:Y:S02]  /*1af0*/  UIADD3.64 UR38, UR26, 0x80, URZ ;  /* 0x000000801a267897 */ /* 0x000fe4000fffe03f */
[----:B------:R-:W-:-:S02]  /*1b00*/  UIADD3.64 UR40, UR24, 0x4, URZ ;  /* 0x0000000418287897 */ /* 0x000fc4000fffe03f */
[----:B------:R-:W-:Y:S02]  /*1b10*/  UIADD3.64 UR42, UR26, 0x100, URZ ;  /* 0x000001001a2a7897 */ /* 0x000fe4000fffe03f */
[----:B------:R-:W-:Y:S02]  /*1b20*/  UIADD3.64 UR16, UR24, 0x1fe, URZ ;  /* 0x000001fe18107897 */ /* 0x000fe4000fffe03f */
[----:B------:R-:W-:Y:S02]  /*1b30*/  UIADD3 UR14, UR14, 0x40, URZ ;  /* 0x000000400e0e7890 */ /* 0x000fe4000fffe03f */
[----:B------:R-:W-:-:S04]  /*1b40*/  UIADD3 UR5, UR5, 0x1, URZ ;  /* 0x0000000105057890 */ /* 0x000fc8000fffe03f */
[----:B-1----:R-:W-:Y:S01]  /*1b50*/  ISETP.LE.AND P0, PT, R3, UR14, PT ;  /* 0x0000000e03007c0c */ /* 0x002fe2000bf03270 */
[----:B------:R-:W-:-:S04]  /*1b60*/  UISETP.NE.U32.AND UP0, UPT, UR5, 0x2, UPT ;  /* 0x000000020500788c */ /* 0x000fc8000bf05070 */
[----:B------:R-:W-:Y:S02]  /*1b70*/  USEL UR6, URZ, 0x1, UP0 ;  /* 0x000000013f067887 */ /* 0x000fe40008000000 */
[----:B------:R-:W-:Y:S02]  /*1b80*/  USEL UR5, UR5, URZ, UP0 ;  /* 0x0000003f05057287 */ /* 0x000fe40008000000 */
[----:B------:R-:W-:Y:S01]  /*1b90*/  ULOP3.LUT UR4, UR4, UR6, URZ, 0x3c, !UPT ;  /* 0x0000000604047292 */ /* 0x000fe2000f8e3c3f */
[----:B------:R-:W-:Y:S04]  /*1ba0*/  HGMMA.64x64x16.F32 R56, gdesc[UR24].tnspB, R56 ;  /* 0x40e00000183879f0 */ /* 0x000fe80008700838 */
[----:B------:R-:W-:Y:S01]  /*1bb0*/  HGMMA.64x64x16.F32 R56, gdesc[UR36].tnspB, R56 ;  /* 0x40e00000243879f0 */ /* 0x000fe20008700838 */
[----:B------:R-:W-:-:S03]  /*1bc0*/  UIADD3.64 UR36, UR24, 0x202, URZ ;  /* 0x0000020218247897 */ /* 0x000fc6000fffe03f */
[----:B------:R-:W-:Y:S01]  /*1bd0*/  HGMMA.64x64x16.F32 R56, gdesc[UR40].tnspB, R56 ;  /* 0x40e00000283879f0 */ /* 0x000fe20008700838 */
[----:B------:R-:W-:-:S03]  /*1be0*/  UIADD3.64 UR40, UR24, 0x204, URZ ;  /* 0x0000020418287897 */ /* 0x000fc6000fffe03f */
[----:B------:R-:W-:Y:S01]  /*1bf0*/  HGMMA.64x64x16.F32 R24, gdesc[UR16].tnspB, R24 ;  /* 0x40e00000101879f0 */ /* 0x000fe20008700818 */
[----:B------:R-:W-:Y:S01]  /*1c00*/  UIADD3.64 UR16, UR24, 0x200, URZ ;  /* 0x0000020018107897 */ /* 0x000fe2000fffe03f */
[----:B------:R-:W-:Y:S01]  /*1c10*/  UMOV UR18, UR26 ;  /* 0x0000001a00127c82 */ /* 0x000fe20008000000 */
[----:B------:R-:W-:-:S07]  /*1c20*/  UMOV UR19, UR27 ;  /* 0x0000001b00137c82 */ /* 0x000fce0008000000 */
[----:B------:R-:W-:Y:S04]  /*1c30*/  HGMMA.64x64x16.F32 R24, gdesc[UR16].tnspB, R24 ;  /* 0x40e00000101879f0 */ /* 0x000fe80008700818 */
[----:B------:R-:W-:Y:S04]  /*1c40*/  HGMMA.64x64x16.F32 R24, gdesc[UR36].tnspB, R24 ;  /* 0x40e00000241879f0 */ /* 0x000fe80008700818 */
[----:B------:R-:W-:Y:S01]  /*1c50*/  HGMMA.64x64x16.F32 R24, gdesc[UR40].tnspB, R24, gsb0 ;  /* 0x40e00000281879f0 */ /* 0x000fe20008000818 */
[----:B------:R-:W-:Y:S05]  /*1c60*/  @!P0 BRA `(.L_x_49) ;  /* 0xfffffff800d88947 */ /* 0x000fea000383ffff */
.L_x_47:
[----:B------:R-:W-:Y:S02]  /*1c70*/  WARPGROUP.DEPBAR.LE gsb0, 0x0 ;  /* 0x00008000000079c5 */ /* 0x000fe40000010000 */
[----:B----4-:R-:W-:Y:S01]  /*1c80*/  BAR.SYNC.DEFER_BLOCKING 0x0 ;  /* 0x0000000000007b1d */ /* 0x010fe20000010000 */
[C---:B-1----:R-:W-:Y:S01]  /*1c90*/  IMAD.SHL.U32 R3, R0.reuse, 0x80, RZ ;  /* 0x0000008000037824 */ /* 0x042fe200078e00ff */
[----:B------:R-:W-:Y:S01]  /*1ca0*/  ELECT P0, URZ, PT ;  /* 0x00000000003f782f */ /* 0x000fe20003800000 */
[----:B------:R-:W-:Y:S01]  /*1cb0*/  IMAD.SHL.U32 R4, R0, 0x10, RZ ;  /* 0x0000001000047824 */ /* 0x000fe200078e00ff */
[----:B------:R-:W-:Y:S02]  /*1cc0*/  F2FP.F16.F32.PACK_AB R56, R57, R56 ;  /* 0x000000383938723e */ /* 0x000fe400000000ff */
[----:B------:R-:W-:Y:S01]  /*1cd0*/  LOP3.LUT R3, R3, 0x780, RZ, 0xc0, !PT ;  /* 0x0000078003037812 */ /* 0x000fe200078ec0ff */
[----:B------:R-:W-:Y:S01]  /*1ce0*/  UMOV UR21, UR10 ;  /* 0x0000000a00157c82 */ /* 0x000fe20008000000 */
[----:B------:R-:W-:Y:S01]  /*1cf0*/  F2FP.F16.F32.PACK_AB R57, R59, R58 ;  /* 0x0000003a3b39723e */ /* 0x000fe200000000ff */
[----:B------:R-:W-:Y:S01]  /*1d00*/  UMOV UR22, UR15 ;  /* 0x0000000f00167c82 */ /* 0x000fe20008000000 */
[----:B------:R-:W-:-:S02]  /*1d10*/  LOP3.LUT R3, R3, 0x70, R4, 0xf8, !PT ;  /* 0x0000007003037812 */ /* 0x000fc400078ef804 */
[----:B------:R-:W-:Y:S02]  /*1d20*/  F2FP.F16.F32.PACK_AB R24, R25, R24 ;  /* 0x000000181918723e */ /* 0x000fe400000000ff */
[----:B------:R-:W-:Y:S01]  /*1d30*/  LOP3.LUT R3, R3, 0x10, R0, 0x78, !PT ;  /* 0x0000001003037812 */ /* 0x000fe200078e7800 */
[----:B------:R-:W-:Y:S01]  /*1d40*/  IMAD.SHL.U32 R0, R0, 0x40, RZ ;  /* 0x0000004000007824 */ /* 0x000fe200078e00ff */
[----:B------:R-:W-:Y:S02]  /*1d50*/  ISETP.LT.U32.AND P0, PT, R2, 0x20, P0 ;  /* 0x000000200200780c */ /* 0x000fe40000701070 */
[----:B------:R-:W-:Y:S02]  /*1d60*/  F2FP.F16.F32.PACK_AB R58, R61, R60 ;  /* 0x0000003c3d3a723e */ /* 0x000fe400000000ff */
[----:B------:R-:W-:Y:S02]  /*1d70*/  LOP3.LUT R0, R3, 0x1800, R0, 0xf8, !PT ;  /* 0x0000180003007812 */ /* 0x000fe400078ef800 */
[----:B------:R-:W-:Y:S01]  /*1d80*/  F2FP.F16.F32.PACK_AB R59, R63, R62 ;  /* 0x0000003e3f3b723e */ /* 0x000fe200000000ff */
[----:B------:R-:W1:Y:S02]  /*1d90*/  @!P2 SYNCS.CCTL.IV [UR20+0xc000] ;  /* 0x00c00000ff00a9b1 */ /* 0x000e640008000014 */
[----:B-1----:R-:W-:Y:S01]  /*1da0*/  BAR.SYNC.DEFER_BLOCKING 0x0 ;  /* 0x0000000000007b1d */ /* 0x002fe20000010000 */
[C---:B------:R-:W-:Y:S01]  /*1db0*/  LOP3.LUT R3, R0.reuse, 0x20, RZ, 0x3c, !PT ;  /* 0x0000002000037812 */ /* 0x040fe200078e3cff */
[C---:B------:R-:W-:Y:S01]  /*1dc0*/  VIADD R2, R0.reuse, UR20 ;  /* 0x0000001400027c36 */ /* 0x040fe20008000000 */
[----:B------:R-:W-:-:S02]  /*1dd0*/  LOP3.LUT R4, R0, 0x40, RZ, 0x3c, !PT ;  /* 0x0000004000047812 */ /* 0x000fc400078e3cff */
[----:B------:R-:W-:Y:S01]  /*1de0*/  F2FP.F16.F32.PACK_AB R64, R65, R64 ;  /* 0x000000404140723e */ /* 0x000fe200000000ff */
[----:B------:R-:W-:Y:S01]  /*1df0*/  VIADD R3, R3, UR20 ;  /* 0x0000001403037c36 */ /* 0x000fe20008000000 */
[----:B------:R-:W-:Y:S01]  /*1e00*/  F2FP.F16.F32.PACK_AB R25, R27, R26 ;  /* 0x0000001a1b19723e */ /* 0x000fe200000000ff */
[----:B------:R-:W-:Y:S01]  /*1e10*/  VIADD R4, R4, UR20 ;  /* 0x0000001404047c36 */ /* 0x000fe20008000000 */
[----:B------:R-:W-:Y:S01]  /*1e20*/  F2FP.F16.F32.PACK_AB R65, R67, R66 ;  /* 0x000000424341723e */ /* 0x000fe200000000ff */
[----:B------:R-:W-:Y:S01]  /*1e30*/  VOTEU.ANY UP0, P0 ;  /* 0x00000000003f7886 */ /* 0x000fe20000000100 */
[----:B------:R-:W-:Y:S01]  /*1e40*/  F2FP.F16.F32.PACK_AB R26, R29, R28 ;  /* 0x0000001c1d1a723e */ /* 0x000fe200000000ff */
[----:B------:R-:W-:Y:S01]  /*1e50*/  VOTEU.ANY UP1, P0 ;  /* 0x00000000003f7886 */ /* 0x000fe20000020100 */
[----:B------:R-:W-:Y:S02]  /*1e60*/  F2FP.F16.F32.PACK_AB R27, R31, R30 ;  /* 0x0000001e1f1b723e */ /* 0x000fe400000000ff */
[----:B------:R-:W-:Y:S01]  /*1e70*/  F2FP.F16.F32.PACK_AB R32, R33, R32 ;  /* 0x000000202120723e */ /* 0x000fe200000000ff */
[----:B---3--:R-:W-:Y:S01]  /*1e80*/  @UP0 UMOV UR6, UR32 ;  /* 0x0000002000060c82 */ /* 0x008fe20008000000 */
[----:B------:R-:W-:Y:S01]  /*1e90*/  LOP3.LUT R0, R0, 0x60, RZ, 0x3c, !PT ;  /* 0x0000006000007812 */ /* 0x000fe200078e3cff */
[----:B------:R-:W-:Y:S01]  /*1ea0*/  @UP0 UMOV UR7, UR33 ;  /* 0x0000002100070c82 */ /* 0x000fe20008000000 */
[----:B------:R-:W-:-:S02]  /*1eb0*/  F2FP.F16.F32.PACK_AB R66, R69, R68 ;  /* 0x000000444542723e */ /* 0x000fc400000000ff */
[----:B------:R-:W-:Y:S01]  /*1ec0*/  F2FP.F16.F32.PACK_AB R67, R71, R70 ;  /* 0x000000464743723e */ /* 0x000fe200000000ff */
[----:B------:R-:W-:Y:S01]  /*1ed0*/  VIADD R0, R0, UR20 ;  /* 0x0000001400007c36 */ /* 0x000fe20008000000 */
[----:B------:R-:W-:Y:S01]  /*1ee0*/  F2FP.F16.F32.PACK_AB R72, R73, R72 ;  /* 0x000000484948723e */ /* 0x000fe200000000ff */
[----:B------:R-:W1:Y:S01]  /*1ef0*/  @!P2 SYNCS.CCTL.IV [UR20+0xc008] ;  /* 0x00c00800ff00a9b1 */ /* 0x000e620008000014 */
[----:B------:R-:W-:Y:S01]  /*1f00*/  F2FP.F16.F32.PACK_AB R33, R35, R34 ;  /* 0x000000222321723e */ /* 0x000fe200000000ff */
[----:B-1----:R-:W-:Y:S01]  /*1f10*/  STSM.16.M88.4 [R2], R56 ;  /* 0x0000003802007844 */ /* 0x002fe20000000200 */
[----:B------:R-:W-:Y:S02]  /*1f20*/  F2FP.F16.F32.PACK_AB R73, R75, R74 ;  /* 0x0000004a4b49723e */ /* 0x000fe400000000ff */
[----:B------:R-:W-:Y:S01]  /*1f30*/  F2FP.F16.F32.PACK_AB R34, R37, R36 ;  /* 0x000000242522723e */ /* 0x000fe200000000ff */
[----:B------:R-:W-:Y:S01]  /*1f40*/  STSM.16.M88.4 [R2+0x2000], R24 ;  /* 0x0020001802007844 */ /* 0x000fe20000000200 */
[----:B------:R-:W-:-:S02]  /*1f50*/  F2FP.F16.F32.PACK_AB R35, R39, R38 ;  /* 0x000000262723723e */ /* 0x000fc400000000ff */
[----:B------:R-:W-:Y:S01]  /*1f60*/  F2FP.F16.F32.PACK_AB R40, R41, R40 ;  /* 0x000000282928723e */ /* 0x000fe200000000ff */
[----:B------:R-:W-:Y:S01]  /*1f70*/  STSM.16.M88.4 [R3], R64 ;  /* 0x0000004003007844 */ /* 0x000fe20000000200 */
[----:B------:R-:W-:Y:S02]  /*1f80*/  F2FP.F16.F32.PACK_AB R74, R77, R76 ;  /* 0x0000004c4d4a723e */ /* 0x000fe400000000ff */
[----:B------:R-:W-:Y:S01]  /*1f90*/  F2FP.F16.F32.PACK_AB R75, R79, R78 ;  /* 0x0000004e4f4b723e */ /* 0x000fe200000000ff */
[----:B------:R-:W-:Y:S01]  /*1fa0*/  STSM.16.M88.4 [R3+0x2000], R32 ;  /* 0x0020002003007844 */ /* 0x000fe20000000200 */
[----:B------:R-:W-:Y:S02]  /*1fb0*/  F2FP.F16.F32.PACK_AB R80, R81, R80 ;  /* 0x000000505150723e */ /* 0x000fe400000000ff */
[----:B------:R-:W-:Y:S01]  /*1fc0*/  F2FP.F16.F32.PACK_AB R41, R43, R42 ;  /* 0x0000002a2b29723e */ /* 0x000fe200000000ff */
[----:B------:R-:W-:Y:S01]  /*1fd0*/  STSM.16.M88.4 [R4], R72 ;  /* 0x0000004804007844 */ /* 0x000fe20000000200 */
[----:B------:R-:W-:-:S02]  /*1fe0*/  F2FP.F16.F32.PACK_AB R81, R83, R82 ;  /* 0x000000525351723e */ /* 0x000fc400000000ff */
[----:B------:R-:W-:Y:S02]  /*1ff0*/  F2FP.F16.F32.PACK_AB R42, R45, R44 ;  /* 0x0000002c2d2a723e */ /* 0x000fe400000000ff */
[----:B------:R-:W-:Y:S02]  /*2000*/  F2FP.F16.F32.PACK_AB R43, R47, R46 ;  /* 0x0000002e2f2b723e */ /* 0x000fe400000000ff */
[----:B------:R-:W-:Y:S02]  /*2010*/  F2FP.F16.F32.PACK_AB R48, R49, R48 ;  /* 0x000000303130723e */ /* 0x000fe400000000ff */
[----:B------:R-:W-:Y:S01]  /*2020*/  F2FP.F16.F32.PACK_AB R82, R85, R84 ;  /* 0x000000545552723e */ /* 0x000fe200000000ff */
[----:B------:R-:W-:Y:S01]  /*2030*/  STSM.16.M88.4 [R4+0x2000], R40 ;  /* 0x0020002804007844 */ /* 0x000fe20000000200 */
[----:B------:R-:W-:Y:S02]  /*2040*/  F2FP.F16.F32.PACK_AB R83, R87, R86 ;  /* 0x000000565753723e */ /* 0x000fe400000000ff */
[----:B------:R-:W-:-:S02]  /*2050*/  F2FP.F16.F32.PACK_AB R49, R51, R50 ;  /* 0x000000323331723e */ /* 0x000fc400000000ff */
[----:B------:R-:W-:Y:S01]  /*2060*/  F2FP.F16.F32.PACK_AB R50, R53, R52 ;  /* 0x000000343532723e */ /* 0x000fe200000000ff */
[----:B------:R-:W-:Y:S01]  /*2070*/  STSM.16.M88.4 [R0], R80 ;  /* 0x0000005000007844 */ /* 0x000fe20000000200 */
[----:B------:R-:W-:-:S05]  /*2080*/  F2FP.F16.F32.PACK_AB R51, R55, R54 ;  /* 0x000000363733723e */ /* 0x000fca00000000ff */
[----:B------:R-:W-:Y:S01]  /*2090*/  STSM.16.M88.4 [R0+0x2000], R48 ;  /* 0x0020003000007844 */ /* 0x000fe20000000200 */
[----:B------:R1:W-:Y:S06]  /*20a0*/  MEMBAR.ALL.CTA ;  /* 0x0000000000007992 */ /* 0x0003ec0000008000 */
[----:B-1----:R-:W1:Y:S02]  /*20b0*/  FENCE.VIEW.ASYNC.S ;  /* 0x00000000000073c6 */ /* 0x002e640000000000 */
[----:B-1----:R-:W-:Y:S06]  /*20c0*/  BAR.SYNC.DEFER_BLOCKING 0x0 ;  /* 0x0000000000007b1d */ /* 0x002fec0000010000 */
[----:B------:R1:W-:Y:S01]  /*20d0*/  @UP1 UTMASTG.2D [UR20], [UR6] ;  /* 0x00000014060013b5 */ /* 0x0003e20008008000 */
[----:B------:R0:W-:Y:S01]  /*20e0*/  UTMACMDFLUSH ;  /* 0x00000000000079b7 */ /* 0x0001e20000000000 */
[----:B------:R-:W-:-:S04]  /*20f0*/  DEPBAR.LE SB0, 0x0 ;  /* 0x000080000000791a */ /* 0x000fc80000000000 */
[----:B------:R-:W-:Y:S06]  /*2100*/  BAR.SYNC.DEFER_BLOCKING 0x0 ;  /* 0x0000000000007b1d */ /* 0x000fec0000010000 */
[----:B-1----:R-:W-:Y:S05]  /*2110*/  EXIT ;  /* 0x000000000000794d */ /* 0x002fea0003800000 */
.L_x_48:
[----:B------:R-:W1:Y:S02]  /*2120*/  SYNCS.PHASECHK.TRANS64.TRYWAIT P0, [UR18+0xc000], R3 ;  /* 0x00c00003ff0075a7 */ /* 0x000e640008000152 */
[----:B-1----:R-:W-:Y:S05]  /*2130*/  @!P0 BRA `(.L_x_48) ;  /* 0xfffffffc00f88947 */ /* 0x002fea000383ffff */
[----:B------:R-:W-:Y:S05]  /*2140*/  BRA `(.L_x_50) ;  /* 0xfffffff800247947 */ /* 0x000fea000383ffff */
.L_x_51:
[----:B------:R-:W-:-:S00]  /*2150*/  BRA `(.L_x_51) ;  /* 0xfffffffc00fc7947 */ /* 0x000fc0000383ffff */
[----:B------:R-:W-:-:S00]  /*2160*/  NOP ;  /* 0x0000000000007918 */ /* 0x000fc00000000000 */
        /* <DEDUP_REMOVED lines=9> */
.L_x_52:


//--------------------- .nv.shared.gluon_wgmma    --------------------------
	.section	.nv.shared.gluon_wgmma,"aw",@nobits
	.sectionflags	@""
	.align	16
	.zero		1024


//--------------------- .nv.shared.reserved.0     --------------------------
	.section	.nv.shared.reserved.0,"aw",@nobits
	.weak		__nv_reservedSMEM_offset_0_alias
	.size		__nv_reservedSMEM_offset_0_alias, 0, 0
	.other		__nv_reservedSMEM_offset_0_alias,@"STO_CUDA_RESERVED_SHARED STV_DEFAULT"
__nv_reservedSMEM_offset_0_alias:
	.zero		0


//--------------------- .nv.constant0.gluon_wgmma --------------------------
	.section	.nv.constant0.gluon_wgmma,"a",@progbits
	.sectionflags	@""
	.align	4
.nv.constant0.gluon_wgmma:
	.zero		608


//--------------------- SYMBOLS --------------------------

	.type		.nv.reservedSmem.offset0,@object
	.size		.nv.reservedSmem.offset0,0x4
